//
// Generated by NVIDIA NVVM Compiler
//
// Compiler Build ID: CL-36424714
// Cuda compilation tools, release 13.0, V13.0.88
// Based on NVVM 20.0.0
//

.version 9.0
.target sm_100
.address_size 64

	// .globl	_Z12calc_accountPiS_S_ii
.global .align 4 .b8 row_blocks_done[16];
// is_last_block_done has been demoted
// _ZZ12calc_accountPiS_S_iiE12threads_done has been demoted
// _ZZ12calc_accountPiS_S_iiE4tile has been demoted
// _ZZ18calc_sum__parallelPiS_iiE11partial_sum has been demoted
// _ZZ23calc_sum__parallel_warpPiS_iiE9warp_sums has been demoted

.visible .entry _Z12calc_accountPiS_S_ii(
	.param .u64 .ptr .align 1 _Z12calc_accountPiS_S_ii_param_0,
	.param .u64 .ptr .align 1 _Z12calc_accountPiS_S_ii_param_1,
	.param .u64 .ptr .align 1 _Z12calc_accountPiS_S_ii_param_2,
	.param .u32 _Z12calc_accountPiS_S_ii_param_3,
	.param .u32 _Z12calc_accountPiS_S_ii_param_4
)
{
	.reg .pred 	%p<20>;
	.reg .b16 	%rs<3>;
	.reg .b32 	%r<78>;
	.reg .b64 	%rd<14>;
	// demoted variable
	.shared .align 1 .b8 is_last_block_done[4];
	// demoted variable
	.shared .align 4 .u32 _ZZ12calc_accountPiS_S_iiE12threads_done;
	// demoted variable
	.shared .align 4 .b8 _ZZ12calc_accountPiS_S_iiE4tile[4096];
	ld.param.u64 	%rd4, [_Z12calc_accountPiS_S_ii_param_0];
	ld.param.u64 	%rd5, [_Z12calc_accountPiS_S_ii_param_1];
	ld.param.u32 	%r20, [_Z12calc_accountPiS_S_ii_param_3];
	ld.param.u32 	%r21, [_Z12calc_accountPiS_S_ii_param_4];
	cvta.to.global.u64 	%rd1, %rd5;
	mov.u32 	%r1, %tid.y;
	mov.u32 	%r2, %tid.x;
	mov.u32 	%r3, %ctaid.y;
	shl.b32 	%r4, %r3, 5;
	add.s32 	%r5, %r4, %r1;
	mov.u32 	%r22, %ctaid.x;
	shl.b32 	%r23, %r22, 5;
	add.s32 	%r6, %r23, %r2;
	setp.ge.s32 	%p1, %r5, %r21;
	setp.ge.s32 	%p2, %r6, %r20;
	shl.b32 	%r24, %r1, 7;
	mov.u32 	%r25, _ZZ12calc_accountPiS_S_iiE4tile;
	add.s32 	%r26, %r25, %r24;
	shl.b32 	%r27, %r2, 2;
	add.s32 	%r7, %r26, %r27;
	or.pred  	%p3, %p2, %p1;
	@%p3 bra 	$L__BB0_2;
	cvta.to.global.u64 	%rd6, %rd4;
	mad.lo.s32 	%r29, %r20, %r5, %r6;
	mul.wide.s32 	%rd7, %r29, 4;
	add.s64 	%rd8, %rd6, %rd7;
	ld.global.u32 	%r30, [%rd8];
	st.shared.u32 	[%r7], %r30;
	bra.uni 	$L__BB0_3;
$L__BB0_2:
	mov.b32 	%r28, 0;
	st.shared.u32 	[%r7], %r28;
$L__BB0_3:
	bar.sync 	0;
	add.s32 	%r34, %r25, %r27;
	setp.eq.s32 	%p4, %r1, 0;
	add.s32 	%r8, %r34, %r24;
	mov.b32 	%r73, 0;
	@%p4 bra 	$L__BB0_5;
	ld.shared.u32 	%r73, [%r8+-128];
$L__BB0_5:
	bar.sync 	0;
	ld.shared.u32 	%r37, [%r7];
	add.s32 	%r38, %r37, %r73;
	st.shared.u32 	[%r7], %r38;
	bar.sync 	0;
	setp.lt.u32 	%p5, %r1, 2;
	mov.b32 	%r74, 0;
	@%p5 bra 	$L__BB0_7;
	ld.shared.u32 	%r74, [%r8+-256];
$L__BB0_7:
	bar.sync 	0;
	ld.shared.u32 	%r40, [%r7];
	add.s32 	%r41, %r40, %r74;
	st.shared.u32 	[%r7], %r41;
	bar.sync 	0;
	setp.lt.u32 	%p6, %r1, 4;
	mov.b32 	%r75, 0;
	@%p6 bra 	$L__BB0_9;
	ld.shared.u32 	%r75, [%r8+-512];
$L__BB0_9:
	bar.sync 	0;
	ld.shared.u32 	%r43, [%r7];
	add.s32 	%r44, %r43, %r75;
	st.shared.u32 	[%r7], %r44;
	bar.sync 	0;
	setp.lt.u32 	%p7, %r1, 8;
	mov.b32 	%r76, 0;
	@%p7 bra 	$L__BB0_11;
	ld.shared.u32 	%r76, [%r8+-1024];
$L__BB0_11:
	bar.sync 	0;
	ld.shared.u32 	%r46, [%r7];
	add.s32 	%r47, %r46, %r76;
	st.shared.u32 	[%r7], %r47;
	bar.sync 	0;
	setp.lt.u32 	%p8, %r1, 16;
	mov.b32 	%r77, 0;
	@%p8 bra 	$L__BB0_13;
	ld.shared.u32 	%r77, [%r8+-2048];
$L__BB0_13:
	bar.sync 	0;
	ld.shared.u32 	%r48, [%r7];
	add.s32 	%r49, %r48, %r77;
	st.shared.u32 	[%r7], %r49;
	bar.sync 	0;
	setp.ne.s32 	%p9, %r3, 0;
	@%p9 bra 	$L__BB0_15;
	atom.shared.add.u32 	%r50, [_ZZ12calc_accountPiS_S_iiE12threads_done], 1;
$L__BB0_15:
	setp.ne.s32 	%p10, %r3, 0;
	bar.sync 	0;
	ld.shared.u32 	%r51, [_ZZ12calc_accountPiS_S_iiE12threads_done];
	setp.ne.s32 	%p11, %r51, 1024;
	mad.lo.s32 	%r53, %r20, %r5, %r6;
	mul.wide.s32 	%rd9, %r53, 4;
	add.s64 	%rd2, %rd1, %rd9;
	or.pred  	%p12, %p10, %p11;
	@%p12 bra 	$L__BB0_18;
	ld.shared.u32 	%r54, [%r7];
	st.global.u32 	[%rd2], %r54;
	or.b32  	%r55, %r2, %r1;
	setp.ne.s32 	%p13, %r55, 0;
	@%p13 bra 	$L__BB0_18;
	atom.global.add.u32 	%r56, [row_blocks_done], 1;
$L__BB0_18:
	setp.ne.s32 	%p14, %r3, 0;
	bar.sync 	0;
	@%p14 bra 	$L__BB0_21;
	ld.global.u32 	%r57, [row_blocks_done];
	mov.u32 	%r58, %nctaid.x;
	setp.ne.s32 	%p15, %r57, %r58;
	@%p15 bra 	$L__BB0_21;
	mov.b16 	%rs1, 1;
	st.shared.u8 	[is_last_block_done], %rs1;
$L__BB0_21:
	setp.eq.s32 	%p16, %r3, 0;
	bar.sync 	0;
	@%p16 bra 	$L__BB0_27;
	mov.u32 	%r59, is_last_block_done;
	add.s32 	%r19, %r59, %r3;
	add.s32 	%r60, %r4, -1;
	mad.lo.s32 	%r61, %r20, %r60, %r6;
	mul.wide.s32 	%rd10, %r61, 4;
	add.s64 	%rd11, %rd1, %rd10;
	ld.global.u32 	%r62, [%rd11];
	ld.shared.u32 	%r63, [%r7];
	add.s32 	%r64, %r63, %r62;
	st.shared.u32 	[%r7], %r64;
	ld.shared.u32 	%r65, [_ZZ12calc_accountPiS_S_iiE12threads_done];
	add.s32 	%r66, %r65, 1;
	st.shared.u32 	[_ZZ12calc_accountPiS_S_iiE12threads_done], %r66;
	bar.sync 	0;
	ld.shared.u32 	%r67, [_ZZ12calc_accountPiS_S_iiE12threads_done];
	setp.ne.s32 	%p17, %r67, 1024;
	mul.wide.u32 	%rd12, %r3, 4;
	mov.u64 	%rd13, row_blocks_done;
	add.s64 	%rd3, %rd13, %rd12;
	@%p17 bra 	$L__BB0_25;
	ld.shared.u32 	%r68, [%r7];
	st.global.u32 	[%rd2], %r68;
	membar.gl;
	or.b32  	%r69, %r2, %r1;
	setp.ne.s32 	%p18, %r69, 0;
	@%p18 bra 	$L__BB0_25;
	atom.global.add.u32 	%r70, [%rd3], 1;
$L__BB0_25:
	bar.sync 	0;
	ld.global.u32 	%r71, [%rd3];
	mov.u32 	%r72, %nctaid.x;
	setp.ne.s32 	%p19, %r71, %r72;
	@%p19 bra 	$L__BB0_27;
	mov.b16 	%rs2, 1;
	st.shared.u8 	[%r19], %rs2;
$L__BB0_27:
	ret;

}
	// .globl	_Z18calc_sum__parallelPiS_ii
.visible .entry _Z18calc_sum__parallelPiS_ii(
	.param .u64 .ptr .align 1 _Z18calc_sum__parallelPiS_ii_param_0,
	.param .u64 .ptr .align 1 _Z18calc_sum__parallelPiS_ii_param_1,
	.param .u32 _Z18calc_sum__parallelPiS_ii_param_2,
	.param .u32 _Z18calc_sum__parallelPiS_ii_param_3
)
{
	.reg .pred 	%p<7>;
	.reg .b32 	%r<29>;
	.reg .b64 	%rd<9>;
	// demoted variable
	.shared .align 4 .b8 _ZZ18calc_sum__parallelPiS_iiE11partial_sum[512];
	ld.param.u64 	%rd2, [_Z18calc_sum__parallelPiS_ii_param_0];
	ld.param.u64 	%rd3, [_Z18calc_sum__parallelPiS_ii_param_1];
	ld.param.u32 	%r13, [_Z18calc_sum__parallelPiS_ii_param_2];
	mov.u32 	%r1, %ctaid.x;
	mov.u32 	%r2, %tid.x;
	shl.b32 	%r14, %r2, 2;
	mov.u32 	%r15, _ZZ18calc_sum__parallelPiS_iiE11partial_sum;
	add.s32 	%r3, %r15, %r14;
	mov.b32 	%r16, 0;
	st.shared.u32 	[%r3], %r16;
	setp.ge.s32 	%p1, %r2, %r13;
	@%p1 bra 	$L__BB1_4;
	mul.lo.s32 	%r4, %r13, %r1;
	mov.u32 	%r5, %ntid.x;
	cvta.to.global.u64 	%rd1, %rd2;
	mov.b32 	%r26, 0;
	mov.u32 	%r27, %r2;
$L__BB1_2:
	add.s32 	%r18, %r27, %r4;
	mul.wide.s32 	%rd4, %r18, 4;
	add.s64 	%rd5, %rd1, %rd4;
	ld.global.u32 	%r19, [%rd5];
	add.s32 	%r26, %r26, %r19;
	add.s32 	%r27, %r27, %r5;
	setp.lt.s32 	%p2, %r27, %r13;
	@%p2 bra 	$L__BB1_2;
	st.shared.u32 	[%r3], %r26;
$L__BB1_4:
	bar.sync 	0;
	mov.u32 	%r28, %ntid.x;
	setp.lt.u32 	%p3, %r28, 2;
	@%p3 bra 	$L__BB1_8;
$L__BB1_5:
	shr.u32 	%r12, %r28, 1;
	setp.ge.u32 	%p4, %r2, %r12;
	@%p4 bra 	$L__BB1_7;
	shl.b32 	%r20, %r12, 2;
	add.s32 	%r21, %r3, %r20;
	ld.shared.u32 	%r22, [%r21];
	ld.shared.u32 	%r23, [%r3];
	add.s32 	%r24, %r23, %r22;
	st.shared.u32 	[%r3], %r24;
$L__BB1_7:
	bar.sync 	0;
	setp.gt.u32 	%p5, %r28, 3;
	mov.u32 	%r28, %r12;
	@%p5 bra 	$L__BB1_5;
$L__BB1_8:
	setp.ne.s32 	%p6, %r2, 0;
	@%p6 bra 	$L__BB1_10;
	ld.shared.u32 	%r25, [_ZZ18calc_sum__parallelPiS_iiE11partial_sum];
	cvta.to.global.u64 	%rd6, %rd3;
	mul.wide.u32 	%rd7, %r1, 4;
	add.s64 	%rd8, %rd6, %rd7;
	st.global.u32 	[%rd8], %r25;
$L__BB1_10:
	ret;

}
	// .globl	_Z23calc_sum__parallel_warpPiS_ii
.visible .entry _Z23calc_sum__parallel_warpPiS_ii(
	.param .u64 .ptr .align 1 _Z23calc_sum__parallel_warpPiS_ii_param_0,
	.param .u64 .ptr .align 1 _Z23calc_sum__parallel_warpPiS_ii_param_1,
	.param .u32 _Z23calc_sum__parallel_warpPiS_ii_param_2,
	.param .u32 _Z23calc_sum__parallel_warpPiS_ii_param_3
)
{
	.reg .pred 	%p<21>;
	.reg .b32 	%r<166>;
	.reg .b64 	%rd<9>;
	// demoted variable
	.shared .align 4 .b8 _ZZ23calc_sum__parallel_warpPiS_iiE9warp_sums[128];
	ld.param.u64 	%rd2, [_Z23calc_sum__parallel_warpPiS_ii_param_0];
	ld.param.u64 	%rd3, [_Z23calc_sum__parallel_warpPiS_ii_param_1];
	ld.param.u32 	%r52, [_Z23calc_sum__parallel_warpPiS_ii_param_2];
	mov.u32 	%r1, %ctaid.x;
	mov.u32 	%r2, %tid.x;
	and.b32  	%r3, %r2, 31;
	setp.ge.s32 	%p1, %r2, %r52;
	mov.b32 	%r147, 0;
	@%p1 bra 	$L__BB2_3;
	mul.lo.s32 	%r4, %r52, %r1;
	mov.u32 	%r5, %ntid.x;
	cvta.to.global.u64 	%rd1, %rd2;
	mov.b32 	%r147, 0;
	mov.u32 	%r145, %r2;
$L__BB2_2:
	add.s32 	%r55, %r145, %r4;
	mul.wide.s32 	%rd4, %r55, 4;
	add.s64 	%rd5, %rd1, %rd4;
	ld.global.u32 	%r56, [%rd5];
	add.s32 	%r147, %r56, %r147;
	add.s32 	%r145, %r145, %r5;
	setp.lt.s32 	%p2, %r145, %r52;
	@%p2 bra 	$L__BB2_2;
$L__BB2_3:
	shfl.sync.down.b32	%r57|%p3, %r147, 16, 31, -1;
	add.s32 	%r58, %r57, %r147;
	shfl.sync.down.b32	%r59|%p4, %r58, 8, 31, -1;
	add.s32 	%r60, %r59, %r58;
	shfl.sync.down.b32	%r61|%p5, %r60, 4, 31, -1;
	add.s32 	%r62, %r61, %r60;
	shfl.sync.down.b32	%r63|%p6, %r62, 2, 31, -1;
	add.s32 	%r64, %r63, %r62;
	shfl.sync.down.b32	%r65|%p7, %r64, 1, 31, -1;
	add.s32 	%r11, %r65, %r64;
	setp.ne.s32 	%p8, %r3, 0;
	@%p8 bra 	$L__BB2_5;
	shr.u32 	%r66, %r2, 3;
	and.b32  	%r67, %r66, 124;
	mov.u32 	%r68, _ZZ23calc_sum__parallel_warpPiS_iiE9warp_sums;
	add.s32 	%r69, %r68, %r67;
	st.shared.u32 	[%r69], %r11;
$L__BB2_5:
	bar.sync 	0;
	setp.gt.u32 	%p9, %r2, 31;
	@%p9 bra 	$L__BB2_24;
	mov.u32 	%r12, %ntid.x;
	shr.u32 	%r13, %r12, 5;
	setp.ge.u32 	%p10, %r2, %r13;
	mov.b32 	%r165, 0;
	@%p10 bra 	$L__BB2_8;
	shl.b32 	%r71, %r3, 2;
	mov.u32 	%r72, _ZZ23calc_sum__parallel_warpPiS_iiE9warp_sums;
	add.s32 	%r73, %r72, %r71;
	ld.shared.u32 	%r165, [%r73];
$L__BB2_8:
	setp.ne.s32 	%p11, %r3, 0;
	@%p11 bra 	$L__BB2_24;
	setp.lt.u32 	%p12, %r12, 64;
	@%p12 bra 	$L__BB2_23;
	add.s32 	%r16, %r13, -1;
	add.s32 	%r76, %r13, -2;
	and.b32  	%r17, %r16, 15;
	setp.lt.u32 	%p13, %r76, 15;
	mov.b32 	%r157, 1;
	@%p13 bra 	$L__BB2_14;
	mov.u32 	%r79, _ZZ23calc_sum__parallel_warpPiS_iiE9warp_sums;
	add.s32 	%r149, %r79, 32;
	and.b32  	%r80, %r16, -16;
	neg.s32 	%r151, %r80;
	mov.b32 	%r150, 0;
$L__BB2_12:
	.pragma "nounroll";
	ld.shared.u32 	%r81, [%r149+-28];
	add.s32 	%r82, %r81, %r165;
	ld.shared.u32 	%r83, [%r149+-24];
	add.s32 	%r84, %r83, %r82;
	ld.shared.u32 	%r85, [%r149+-20];
	add.s32 	%r86, %r85, %r84;
	ld.shared.u32 	%r87, [%r149+-16];
	add.s32 	%r88, %r87, %r86;
	ld.shared.u32 	%r89, [%r149+-12];
	add.s32 	%r90, %r89, %r88;
	ld.shared.u32 	%r91, [%r149+-8];
	add.s32 	%r92, %r91, %r90;
	ld.shared.u32 	%r93, [%r149+-4];
	add.s32 	%r94, %r93, %r92;
	ld.shared.u32 	%r95, [%r149];
	add.s32 	%r96, %r95, %r94;
	ld.shared.u32 	%r97, [%r149+4];
	add.s32 	%r98, %r97, %r96;
	ld.shared.u32 	%r99, [%r149+8];
	add.s32 	%r100, %r99, %r98;
	ld.shared.u32 	%r101, [%r149+12];
	add.s32 	%r102, %r101, %r100;
	ld.shared.u32 	%r103, [%r149+16];
	add.s32 	%r104, %r103, %r102;
	ld.shared.u32 	%r105, [%r149+20];
	add.s32 	%r106, %r105, %r104;
	ld.shared.u32 	%r107, [%r149+24];
	add.s32 	%r108, %r107, %r106;
	ld.shared.u32 	%r109, [%r149+28];
	add.s32 	%r110, %r109, %r108;
	ld.shared.u32 	%r111, [%r149+32];
	add.s32 	%r165, %r111, %r110;
	add.s32 	%r151, %r151, 16;
	add.s32 	%r150, %r150, 16;
	add.s32 	%r149, %r149, 64;
	setp.ne.s32 	%p14, %r151, 0;
	@%p14 bra 	$L__BB2_12;
	add.s32 	%r157, %r150, 1;
$L__BB2_14:
	setp.eq.s32 	%p15, %r17, 0;
	@%p15 bra 	$L__BB2_23;
	and.b32  	%r31, %r16, 7;
	setp.lt.u32 	%p16, %r17, 8;
	@%p16 bra 	$L__BB2_17;
	shl.b32 	%r113, %r157, 2;
	mov.u32 	%r114, _ZZ23calc_sum__parallel_warpPiS_iiE9warp_sums;
	add.s32 	%r115, %r114, %r113;
	ld.shared.u32 	%r116, [%r115];
	add.s32 	%r117, %r116, %r165;
	ld.shared.u32 	%r118, [%r115+4];
	add.s32 	%r119, %r118, %r117;
	ld.shared.u32 	%r120, [%r115+8];
	add.s32 	%r121, %r120, %r119;
	ld.shared.u32 	%r122, [%r115+12];
	add.s32 	%r123, %r122, %r121;
	ld.shared.u32 	%r124, [%r115+16];
	add.s32 	%r125, %r124, %r123;
	ld.shared.u32 	%r126, [%r115+20];
	add.s32 	%r127, %r126, %r125;
	ld.shared.u32 	%r128, [%r115+24];
	add.s32 	%r129, %r128, %r127;
	ld.shared.u32 	%r130, [%r115+28];
	add.s32 	%r165, %r130, %r129;
	add.s32 	%r157, %r157, 8;
$L__BB2_17:
	setp.eq.s32 	%p17, %r31, 0;
	@%p17 bra 	$L__BB2_23;
	and.b32  	%r37, %r16, 3;
	setp.lt.u32 	%p18, %r31, 4;
	@%p18 bra 	$L__BB2_20;
	shl.b32 	%r132, %r157, 2;
	mov.u32 	%r133, _ZZ23calc_sum__parallel_warpPiS_iiE9warp_sums;
	add.s32 	%r134, %r133, %r132;
	ld.shared.u32 	%r135, [%r134];
	add.s32 	%r136, %r135, %r165;
	ld.shared.u32 	%r137, [%r134+4];
	add.s32 	%r138, %r137, %r136;
	ld.shared.u32 	%r139, [%r134+8];
	add.s32 	%r140, %r139, %r138;
	ld.shared.u32 	%r141, [%r134+12];
	add.s32 	%r165, %r141, %r140;
	add.s32 	%r157, %r157, 4;
$L__BB2_20:
	setp.eq.s32 	%p19, %r37, 0;
	@%p19 bra 	$L__BB2_23;
	shl.b32 	%r142, %r157, 2;
	mov.u32 	%r143, _ZZ23calc_sum__parallel_warpPiS_iiE9warp_sums;
	add.s32 	%r163, %r143, %r142;
	neg.s32 	%r162, %r37;
$L__BB2_22:
	.pragma "nounroll";
	ld.shared.u32 	%r144, [%r163];
	add.s32 	%r165, %r144, %r165;
	add.s32 	%r163, %r163, 4;
	add.s32 	%r162, %r162, 1;
	setp.ne.s32 	%p20, %r162, 0;
	@%p20 bra 	$L__BB2_22;
$L__BB2_23:
	cvta.to.global.u64 	%rd6, %rd3;
	mul.wide.u32 	%rd7, %r1, 4;
	add.s64 	%rd8, %rd6, %rd7;
	st.global.u32 	[%rd8], %r165;
$L__BB2_24:
	ret;

}


// ===== COMPILED SASS (sm_100) =====

	.target	sm_100

	.elftype	@"ET_EXEC"


//--------------------- .note.nv.tkinfo           --------------------------
	.section	.note.nv.tkinfo,"",@"SHT_NOTE"
	.sectionflags	@"SHF_NOTE_NV_TKINFO"
	.tkinfo
        /*0018*/ 	.word	0x00000002
        /*0030*/ 	.string	""
        /*0030*/ 	.string	"ptxas"
        /*0030*/ 	.string	"Cuda compilation tools, release 13.0, V13.0.88"
        /*0030*/ 	.string	"Build cuda_13.0.r13.0/compiler.36424714_0"
        /*0030*/ 	.string	"-arch sm_100 -m 64 "



//--------------------- .note.nv.cuinfo           --------------------------
	.section	.note.nv.cuinfo,"",@"SHT_NOTE"
	.sectionflags	@"SHF_NOTE_NV_CUINFO"
        /*0018*/ 	.short	0x0002
        /*001a*/ 	.short	0x0064
        /*001c*/ 	.short	0x0082
	.zero		2


//--------------------- .nv.info                  --------------------------
	.section	.nv.info,"",@"SHT_CUDA_INFO"
	.align	4


	//----- nvinfo : EIATTR_REGCOUNT
	.align		4
        /*0000*/ 	.byte	0x04, 0x2f
        /*0002*/ 	.short	(.L_2 - .L_1)
	.align		4
.L_1:
        /*0004*/ 	.word	index@(_Z12calc_accountPiS_S_ii)
        /*0008*/ 	.word	0x00000012


	//----- nvinfo : EIATTR_FRAME_SIZE
	.align		4
.L_2:
        /*000c*/ 	.byte	0x04, 0x11
        /*000e*/ 	.short	(.L_4 - .L_3)
	.align		4
.L_3:
        /*0010*/ 	.word	index@(_Z12calc_accountPiS_S_ii)
        /*0014*/ 	.word	0x00000000


	//----- nvinfo : EIATTR_REGCOUNT
	.align		4
.L_4:
        /*0018*/ 	.byte	0x04, 0x2f
        /*001a*/ 	.short	(.L_6 - .L_5)
	.align		4
.L_5:
        /*001c*/ 	.word	index@(_Z18calc_sum__parallelPiS_ii)
        /*0020*/ 	.word	0x0000000e


	//----- nvinfo : EIATTR_FRAME_SIZE
	.align		4
.L_6:
        /*0024*/ 	.byte	0x04, 0x11
        /*0026*/ 	.short	(.L_8 - .L_7)
	.align		4
.L_7:
        /*0028*/ 	.word	index@(_Z18calc_sum__parallelPiS_ii)
        /*002c*/ 	.word	0x00000000


	//----- nvinfo : EIATTR_REGCOUNT
	.align		4
.L_8:
        /*0030*/ 	.byte	0x04, 0x2f
        /*0032*/ 	.short	(.L_10 - .L_9)
	.align		4
.L_9:
        /*0034*/ 	.word	index@(_Z23calc_sum__parallel_warpPiS_ii)
        /*0038*/ 	.word	0x00000016


	//----- nvinfo : EIATTR_FRAME_SIZE
	.align		4
.L_10:
        /*003c*/ 	.byte	0x04, 0x11
        /*003e*/ 	.short	(.L_12 - .L_11)
	.align		4
.L_11:
        /*0040*/ 	.word	index@(_Z23calc_sum__parallel_warpPiS_ii)
        /*0044*/ 	.word	0x00000000


	//----- nvinfo : EIATTR_MIN_STACK_SIZE
	.align		4
.L_12:
        /*0048*/ 	.byte	0x04, 0x12
        /*004a*/ 	.short	(.L_14 - .L_13)
	.align		4
.L_13:
        /*004c*/ 	.word	index@(_Z23calc_sum__parallel_warpPiS_ii)
        /*0050*/ 	.word	0x00000000


	//----- nvinfo : EIATTR_MIN_STACK_SIZE
	.align		4
.L_14:
        /*0054*/ 	.byte	0x04, 0x12
        /*0056*/ 	.short	(.L_16 - .L_15)
	.align		4
.L_15:
        /*0058*/ 	.word	index@(_Z18calc_sum__parallelPiS_ii)
        /*005c*/ 	.word	0x00000000


	//----- nvinfo : EIATTR_MIN_STACK_SIZE
	.align		4
.L_16:
        /*0060*/ 	.byte	0x04, 0x12
        /*0062*/ 	.short	(.L_18 - .L_17)
	.align		4
.L_17:
        /*0064*/ 	.word	index@(_Z12calc_accountPiS_S_ii)
        /*0068*/ 	.word	0x00000000
.L_18:


//--------------------- .nv.compat                --------------------------
	.section	.nv.compat,"",@"SHT_CUDA_COMPAT_INFO"
	.align	4
        /*0000*/ 	.byte	0x02, 0x09, 0x00, 0x00, 0x02, 0x02, 0x01, 0x00, 0x02, 0x05, 0x05, 0x00, 0x03, 0x07, 0x01, 0x01
        /*0010*/ 	.byte	0x02, 0x03, 0x00, 0x00, 0x02, 0x06, 0x01, 0x00, 0x04, 0x0b, 0x08, 0x00, 0x09, 0x00, 0x00, 0x00
        /*0020*/ 	.byte	0x00, 0x00, 0x00, 0x00


//--------------------- .nv.info._Z23calc_sum__parallel_warpPiS_ii --------------------------
	.section	.nv.info._Z23calc_sum__parallel_warpPiS_ii,"",@"SHT_CUDA_INFO"
	.sectionflags	@""
	.align	4


	//----- nvinfo : EIATTR_CUDA_API_VERSION
	.align		4
        /*0000*/ 	.byte	0x04, 0x37
        /*0002*/ 	.short	(.L_20 - .L_19)
.L_19:
        /*0004*/ 	.word	0x00000082


	//----- nvinfo : EIATTR_KPARAM_INFO
	.align		4
.L_20:
        /*0008*/ 	.byte	0x04, 0x17
        /*000a*/ 	.short	(.L_22 - .L_21)
.L_21:
        /*000c*/ 	.word	0x00000000
        /*0010*/ 	.short	0x0003
        /*0012*/ 	.short	0x0014
        /*0014*/ 	.byte	0x00, 0xf0, 0x11, 0x00


	//----- nvinfo : EIATTR_KPARAM_INFO
	.align		4
.L_22:
        /*0018*/ 	.byte	0x04, 0x17
        /*001a*/ 	.short	(.L_24 - .L_23)
.L_23:
        /*001c*/ 	.word	0x00000000
        /*0020*/ 	.short	0x0002
        /*0022*/ 	.short	0x0010
        /*0024*/ 	.byte	0x00, 0xf0, 0x11, 0x00


	//----- nvinfo : EIATTR_KPARAM_INFO
	.align		4
.L_24:
        /*0028*/ 	.byte	0x04, 0x17
        /*002a*/ 	.short	(.L_26 - .L_25)
.L_25:
        /*002c*/ 	.word	0x00000000
        /*0030*/ 	.short	0x0001
        /*0032*/ 	.short	0x0008
        /*0034*/ 	.byte	0x00, 0xf5, 0x21, 0x00


	//----- nvinfo : EIATTR_KPARAM_INFO
	.align		4
.L_26:
        /*0038*/ 	.byte	0x04, 0x17
        /*003a*/ 	.short	(.L_28 - .L_27)
.L_27:
        /*003c*/ 	.word	0x00000000
        /*0040*/ 	.short	0x0000
        /*0042*/ 	.short	0x0000
        /*0044*/ 	.byte	0x00, 0xf5, 0x21, 0x00


	//----- nvinfo : EIATTR_SPARSE_MMA_MASK
	.align		4
.L_28:
        /*0048*/ 	.byte	0x03, 0x50
        /*004a*/ 	.short	0x0000


	//----- nvinfo : EIATTR_MAXREG_COUNT
	.align		4
        /*004c*/ 	.byte	0x03, 0x1b
        /*004e*/ 	.short	0x00ff


	//----- nvinfo : EIATTR_NUM_BARRIERS
	.align		4
        /*0050*/ 	.byte	0x02, 0x4c
        /*0052*/ 	.byte	0x01
	.zero		1


	//----- nvinfo : EIATTR_MERCURY_ISA_VERSION
	.align		4
        /*0054*/ 	.byte	0x03, 0x5f
        /*0056*/ 	.short	0x0101


	//----- nvinfo : EIATTR_UNUSED_LOAD_BYTE_OFFSET
	.align		4
        /*0058*/ 	.byte	0x04, 0x44
        /*005a*/ 	.short	(.L_30 - .L_29)


	//   ....[0]....
.L_29:
        /*005c*/ 	.word	0x00000440
        /*0060*/ 	.word	0x0000fff0


	//----- nvinfo : EIATTR_COOP_GROUP_MASK_REGIDS
	.align		4
.L_30:
        /*0064*/ 	.byte	0x04, 0x29
        /*0066*/ 	.short	(.L_32 - .L_31)


	//   ....[0]....
.L_31:
        /*0068*/ 	.word	0xffffffff


	//   ....[1]....
        /*006c*/ 	.word	0xffffffff


	//   ....[2]....
        /*0070*/ 	.word	0xffffffff


	//   ....[3]....
        /*0074*/ 	.word	0xffffffff


	//   ....[4]....
        /*0078*/ 	.word	0xffffffff


	//----- nvinfo : EIATTR_COOP_GROUP_INSTR_OFFSETS
	.align		4
.L_32:
        /*007c*/ 	.byte	0x04, 0x28
        /*007e*/ 	.short	(.L_34 - .L_33)


	//   ....[0]....
.L_33:
        /*0080*/ 	.word	0x00000150


	//   ....[1]....
        /*0084*/ 	.word	0x00000180


	//   ....[2]....
        /*0088*/ 	.word	0x000001a0


	//   ....[3]....
        /*008c*/ 	.word	0x000001d0


	//   ....[4]....
        /*0090*/ 	.word	0x00000240


	//----- nvinfo : EIATTR_VRC_CTA_INIT_COUNT
	.align		4
.L_34:
        /*0094*/ 	.byte	0x02, 0x4a
	.zero		1
	.zero		1


	//----- nvinfo : EIATTR_EXIT_INSTR_OFFSETS
	.align		4
        /*0098*/ 	.byte	0x04, 0x1c
        /*009a*/ 	.short	(.L_36 - .L_35)


	//   ....[0]....
.L_35:
        /*009c*/ 	.word	0x000002a0


	//   ....[1]....
        /*00a0*/ 	.word	0x00000340


	//   ....[2]....
        /*00a4*/ 	.word	0x000008d0


	//----- nvinfo : EIATTR_CRS_STACK_SIZE
	.align		4
.L_36:
        /*00a8*/ 	.byte	0x04, 0x1e
        /*00aa*/ 	.short	(.L_38 - .L_37)
.L_37:
        /*00ac*/ 	.word	0x00000000


	//----- nvinfo : EIATTR_CBANK_PARAM_SIZE
	.align		4
.L_38:
        /*00b0*/ 	.byte	0x03, 0x19
        /*00b2*/ 	.short	0x0018


	//----- nvinfo : EIATTR_PARAM_CBANK
	.align		4
        /*00b4*/ 	.byte	0x04, 0x0a
        /*00b6*/ 	.short	(.L_40 - .L_39)
	.align		4
.L_39:
        /*00b8*/ 	.word	index@(.nv.constant0._Z23calc_sum__parallel_warpPiS_ii)
        /*00bc*/ 	.short	0x0380
        /*00be*/ 	.short	0x0018


	//----- nvinfo : EIATTR_SW_WAR
	.align		4
.L_40:
        /*00c0*/ 	.byte	0x04, 0x36
        /*00c2*/ 	.short	(.L_42 - .L_41)
.L_41:
        /*00c4*/ 	.word	0x00000008
.L_42:


//--------------------- .nv.info._Z18calc_sum__parallelPiS_ii --------------------------
	.section	.nv.info._Z18calc_sum__parallelPiS_ii,"",@"SHT_CUDA_INFO"
	.sectionflags	@""
	.align	4


	//----- nvinfo : EIATTR_CUDA_API_VERSION
	.align		4
        /*0000*/ 	.byte	0x04, 0x37
        /*0002*/ 	.short	(.L_44 - .L_43)
.L_43:
        /*0004*/ 	.word	0x00000082


	//----- nvinfo : EIATTR_KPARAM_INFO
	.align		4
.L_44:
        /*0008*/ 	.byte	0x04, 0x17
        /*000a*/ 	.short	(.L_46 - .L_45)
.L_45:
        /*000c*/ 	.word	0x00000000
        /*0010*/ 	.short	0x0003
        /*0012*/ 	.short	0x0014
        /*0014*/ 	.byte	0x00, 0xf0, 0x11, 0x00


	//----- nvinfo : EIATTR_KPARAM_INFO
	.align		4
.L_46:
        /*0018*/ 	.byte	0x04, 0x17
        /*001a*/ 	.short	(.L_48 - .L_47)
.L_47:
        /*001c*/ 	.word	0x00000000
        /*0020*/ 	.short	0x0002
        /*0022*/ 	.short	0x0010
        /*0024*/ 	.byte	0x00, 0xf0, 0x11, 0x00


	//----- nvinfo : EIATTR_KPARAM_INFO
	.align		4
.L_48:
        /*0028*/ 	.byte	0x04, 0x17
        /*002a*/ 	.short	(.L_50 - .L_49)
.L_49:
        /*002c*/ 	.word	0x00000000
        /*0030*/ 	.short	0x0001
        /*0032*/ 	.short	0x0008
        /*0034*/ 	.byte	0x00, 0xf5, 0x21, 0x00


	//----- nvinfo : EIATTR_KPARAM_INFO
	.align		4
.L_50:
        /*0038*/ 	.byte	0x04, 0x17
        /*003a*/ 	.short	(.L_52 - .L_51)
.L_51:
        /*003c*/ 	.word	0x00000000
        /*0040*/ 	.short	0x0000
        /*0042*/ 	.short	0x0000
        /*0044*/ 	.byte	0x00, 0xf5, 0x21, 0x00


	//----- nvinfo : EIATTR_SPARSE_MMA_MASK
	.align		4
.L_52:
        /*0048*/ 	.byte	0x03, 0x50
        /*004a*/ 	.short	0x0000


	//----- nvinfo : EIATTR_MAXREG_COUNT
	.align		4
        /*004c*/ 	.byte	0x03, 0x1b
        /*004e*/ 	.short	0x00ff


	//----- nvinfo : EIATTR_NUM_BARRIERS
	.align		4
        /*0050*/ 	.byte	0x02, 0x4c
        /*0052*/ 	.byte	0x01
	.zero		1


	//----- nvinfo : EIATTR_MERCURY_ISA_VERSION
	.align		4
        /*0054*/ 	.byte	0x03, 0x5f
        /*0056*/ 	.short	0x0101


	//----- nvinfo : EIATTR_VRC_CTA_INIT_COUNT
	.align		4
        /*0058*/ 	.byte	0x02, 0x4a
	.zero		1
	.zero		1


	//----- nvinfo : EIATTR_EXIT_INSTR_OFFSETS
	.align		4
        /*005c*/ 	.byte	0x04, 0x1c
        /*005e*/ 	.short	(.L_54 - .L_53)


	//   ....[0]....
.L_53:
        /*0060*/ 	.word	0x000002d0


	//   ....[1]....
        /*0064*/ 	.word	0x00000350


	//----- nvinfo : EIATTR_CRS_STACK_SIZE
	.align		4
.L_54:
        /*0068*/ 	.byte	0x04, 0x1e
        /*006a*/ 	.short	(.L_56 - .L_55)
.L_55:
        /*006c*/ 	.word	0x00000000


	//----- nvinfo : EIATTR_CBANK_PARAM_SIZE
	.align		4
.L_56:
        /*0070*/ 	.byte	0x03, 0x19
        /*0072*/ 	.short	0x0018


	//----- nvinfo : EIATTR_PARAM_CBANK
	.align		4
        /*0074*/ 	.byte	0x04, 0x0a
        /*0076*/ 	.short	(.L_58 - .L_57)
	.align		4
.L_57:
        /*0078*/ 	.word	index@(.nv.constant0._Z18calc_sum__parallelPiS_ii)
        /*007c*/ 	.short	0x0380
        /*007e*/ 	.short	0x0018


	//----- nvinfo : EIATTR_SW_WAR
	.align		4
.L_58:
        /*0080*/ 	.byte	0x04, 0x36
        /*0082*/ 	.short	(.L_60 - .L_59)
.L_59:
        /*0084*/ 	.word	0x00000008
.L_60:


//--------------------- .nv.info._Z12calc_accountPiS_S_ii --------------------------
	.section	.nv.info._Z12calc_accountPiS_S_ii,"",@"SHT_CUDA_INFO"
	.sectionflags	@""
	.align	4


	//----- nvinfo : EIATTR_CUDA_API_VERSION
	.align		4
        /*0000*/ 	.byte	0x04, 0x37
        /*0002*/ 	.short	(.L_62 - .L_61)
.L_61:
        /*0004*/ 	.word	0x00000082


	//----- nvinfo : EIATTR_KPARAM_INFO
	.align		4
.L_62:
        /*0008*/ 	.byte	0x04, 0x17
        /*000a*/ 	.short	(.L_64 - .L_63)
.L_63:
        /*000c*/ 	.word	0x00000000
        /*0010*/ 	.short	0x0004
        /*0012*/ 	.short	0x001c
        /*0014*/ 	.byte	0x00, 0xf0, 0x11, 0x00


	//----- nvinfo : EIATTR_KPARAM_INFO
	.align		4
.L_64:
        /*0018*/ 	.byte	0x04, 0x17
        /*001a*/ 	.short	(.L_66 - .L_65)
.L_65:
        /*001c*/ 	.word	0x00000000
        /*0020*/ 	.short	0x0003
        /*0022*/ 	.short	0x0018
        /*0024*/ 	.byte	0x00, 0xf0, 0x11, 0x00


	//----- nvinfo : EIATTR_KPARAM_INFO
	.align		4
.L_66:
        /*0028*/ 	.byte	0x04, 0x17
        /*002a*/ 	.short	(.L_68 - .L_67)
.L_67:
        /*002c*/ 	.word	0x00000000
        /*0030*/ 	.short	0x0002
        /*0032*/ 	.short	0x0010
        /*0034*/ 	.byte	0x00, 0xf5, 0x21, 0x00


	//----- nvinfo : EIATTR_KPARAM_INFO
	.align		4
.L_68:
        /*0038*/ 	.byte	0x04, 0x17
        /*003a*/ 	.short	(.L_70 - .L_69)
.L_69:
        /*003c*/ 	.word	0x00000000
        /*0040*/ 	.short	0x0001
        /*0042*/ 	.short	0x0008
        /*0044*/ 	.byte	0x00, 0xf5, 0x21, 0x00


	//----- nvinfo : EIATTR_KPARAM_INFO
	.align		4
.L_70:
        /*0048*/ 	.byte	0x04, 0x17
        /*004a*/ 	.short	(.L_72 - .L_71)
.L_71:
        /*004c*/ 	.word	0x00000000
        /*0050*/ 	.short	0x0000
        /*0052*/ 	.short	0x0000
        /*0054*/ 	.byte	0x00, 0xf5, 0x21, 0x00


	//----- nvinfo : EIATTR_SPARSE_MMA_MASK
	.align		4
.L_72:
        /*0058*/ 	.byte	0x03, 0x50
        /*005a*/ 	.short	0x0000


	//----- nvinfo : EIATTR_MAXREG_COUNT
	.align		4
        /*005c*/ 	.byte	0x03, 0x1b
        /*005e*/ 	.short	0x00ff


	//----- nvinfo : EIATTR_NUM_BARRIERS
	.align		4
        /*0060*/ 	.byte	0x02, 0x4c
        /*0062*/ 	.byte	0x01
	.zero		1


	//----- nvinfo : EIATTR_MERCURY_ISA_VERSION
	.align		4
        /*0064*/ 	.byte	0x03, 0x5f
        /*0066*/ 	.short	0x0101


	//----- nvinfo : EIATTR_INT_WARP_WIDE_INSTR_OFFSETS
	.align		4
        /*0068*/ 	.byte	0x04, 0x31
        /*006a*/ 	.short	(.L_74 - .L_73)


	//   ....[0]....
.L_73:
        /*006c*/ 	.word	0x00000580


	//   ....[1]....
        /*0070*/ 	.word	0x00000830


	//----- nvinfo : EIATTR_VRC_CTA_INIT_COUNT
	.align		4
.L_74:
        /*0074*/ 	.byte	0x02, 0x4a
	.zero		1
	.zero		1


	//----- nvinfo : EIATTR_EXIT_INSTR_OFFSETS
	.align		4
        /*0078*/ 	.byte	0x04, 0x1c
        /*007a*/ 	.short	(.L_76 - .L_75)


	//   ....[0]....
.L_75:
        /*007c*/ 	.word	0x00000670


	//   ....[1]....
        /*0080*/ 	.word	0x000008d0


	//   ....[2]....
        /*0084*/ 	.word	0x00000900


	//----- nvinfo : EIATTR_CRS_STACK_SIZE
	.align		4
.L_76:
        /*0088*/ 	.byte	0x04, 0x1e
        /*008a*/ 	.short	(.L_78 - .L_77)
.L_77:
        /*008c*/ 	.word	0x00000000


	//----- nvinfo : EIATTR_CBANK_PARAM_SIZE
	.align		4
.L_78:
        /*0090*/ 	.byte	0x03, 0x19
        /*0092*/ 	.short	0x0020


	//----- nvinfo : EIATTR_PARAM_CBANK
	.align		4
        /*0094*/ 	.byte	0x04, 0x0a
        /*0096*/ 	.short	(.L_80 - .L_79)
	.align		4
.L_79:
        /*0098*/ 	.word	index@(.nv.constant0._Z12calc_accountPiS_S_ii)
        /*009c*/ 	.short	0x0380
        /*009e*/ 	.short	0x0020


	//----- nvinfo : EIATTR_SW_WAR
	.align		4
.L_80:
        /*00a0*/ 	.byte	0x04, 0x36
        /*00a2*/ 	.short	(.L_82 - .L_81)
.L_81:
        /*00a4*/ 	.word	0x00000008
.L_82:


//--------------------- .nv.callgraph             --------------------------
	.section	.nv.callgraph,"",@"SHT_CUDA_CALLGRAPH"
	.align	4
	.sectionentsize	8
	.align		4
        /*0000*/ 	.word	0x00000000
	.align		4
        /*0004*/ 	.word	0xffffffff
	.align		4
        /*0008*/ 	.word	0x00000000
	.align		4
        /*000c*/ 	.word	0xfffffffe
	.align		4
        /*0010*/ 	.word	0x00000000
	.align		4
        /*0014*/ 	.word	0xfffffffd
	.align		4
        /*0018*/ 	.word	0x00000000
	.align		4
        /*001c*/ 	.word	0xfffffffc


//--------------------- .nv.constant4             --------------------------
	.section	.nv.constant4,"a",@progbits
	.align	8
	.align		8
.nv.constant4:
        /*0000*/ 	.dword	row_blocks_done


//--------------------- .text._Z23calc_sum__parallel_warpPiS_ii --------------------------
	.section	.text._Z23calc_sum__parallel_warpPiS_ii,"ax",@progbits
	.align	128
        .global         _Z23calc_sum__parallel_warpPiS_ii
        .type           _Z23calc_sum__parallel_warpPiS_ii,@function
        .size           _Z23calc_sum__parallel_warpPiS_ii,(.L_x_24 - _Z23calc_sum__parallel_warpPiS_ii)
        .other          _Z23calc_sum__parallel_warpPiS_ii,@"STO_CUDA_ENTRY STV_DEFAULT"
_Z23calc_sum__parallel_warpPiS_ii:
.text._Z23calc_sum__parallel_warpPiS_ii:
[----:B------:R-:W-:Y:S01]  /*0000*/  LDC R1, c[0x0][0x37c] ;  /* 0x0000df00ff017b82 */ /* 0x000fe20000000800 */
[----:B------:R-:W0:Y:S01]  /*0010*/  S2R R10, SR_TID.X ;  /* 0x00000000000a7919 */ /* 0x000e220000002100 */
[----:B------:R-:W0:Y:S01]  /*0020*/  LDCU UR4, c[0x0][0x390] ;  /* 0x00007200ff0477ac */ /* 0x000e220008000800 */
[----:B------:R-:W-:Y:S01]  /*0030*/  BSSY.RECONVERGENT B0, `(.L_x_0) ;  /* 0x0000011000007945 */ /* 0x000fe20003800200 */
[----:B------:R-:W-:Y:S01]  /*0040*/  IMAD.MOV.U32 R6, RZ, RZ, RZ ;  /* 0x000000ffff067224 */ /* 0x000fe200078e00ff */
[----:B------:R-:W1:Y:S01]  /*0050*/  S2R R0, SR_CTAID.X ;  /* 0x0000000000007919 */ /* 0x000e620000002500 */
[----:B------:R-:W2:Y:S01]  /*0060*/  LDCU.64 UR12, c[0x0][0x358] ;  /* 0x00006b00ff0c77ac */ /* 0x000ea20008000a00 */
[----:B0-----:R-:W-:-:S13]  /*0070*/  ISETP.GE.AND P0, PT, R10, UR4, PT ;  /* 0x000000040a007c0c */ /* 0x001fda000bf06270 */
[----:B-12---:R-:W-:Y:S05]  /*0080*/  @P0 BRA `(.L_x_1) ;  /* 0x00000000002c0947 */ /* 0x006fea0003800000 */
[----:B------:R-:W0:Y:S01]  /*0090*/  LDC R8, c[0x0][0x360] ;  /* 0x0000d800ff087b82 */ /* 0x000e220000000800 */
[----:B------:R-:W-:Y:S02]  /*00a0*/  IMAD.MOV.U32 R6, RZ, RZ, RZ ;  /* 0x000000ffff067224 */ /* 0x000fe400078e00ff */
[----:B------:R-:W-:-:S05]  /*00b0*/  IMAD.MOV.U32 R7, RZ, RZ, R10 ;  /* 0x000000ffff077224 */ /* 0x000fca00078e000a */
[----:B------:R-:W1:Y:S02]  /*00c0*/  LDC.64 R4, c[0x0][0x380] ;  /* 0x0000e000ff047b82 */ /* 0x000e640000000a00 */
.L_x_2:
[----:B------:R-:W-:-:S04]  /*00d0*/  IMAD R3, R0, UR4, R7 ;  /* 0x0000000400037c24 */ /* 0x000fc8000f8e0207 */
[----:B-1----:R-:W-:-:S06]  /*00e0*/  IMAD.WIDE R2, R3, 0x4, R4 ;  /* 0x0000000403027825 */ /* 0x002fcc00078e0204 */
[----:B------:R-:W2:Y:S01]  /*00f0*/  LDG.E R3, desc[UR12][R2.64] ;  /* 0x0000000c02037981 */ /* 0x000ea2000c1e1900 */
[----:B0-----:R-:W-:-:S05]  /*0100*/  IMAD.IADD R7, R8, 0x1, R7 ;  /* 0x0000000108077824 */ /* 0x001fca00078e0207 */
[----:B------:R-:W-:Y:S01]  /*0110*/  ISETP.GE.AND P0, PT, R7, UR4, PT ;  /* 0x0000000407007c0c */ /* 0x000fe2000bf06270 */
[----:B--2---:R-:W-:-:S12]  /*0120*/  IMAD.IADD R6, R3, 0x1, R6 ;  /* 0x0000000103067824 */ /* 0x004fd800078e0206 */
[----:B------:R-:W-:Y:S05]  /*0130*/  @!P0 BRA `(.L_x_2) ;  /* 0xfffffffc00e48947 */ /* 0x000fea000383ffff */
.L_x_1:
[----:B------:R-:W-:Y:S05]  /*0140*/  BSYNC.RECONVERGENT B0 ;  /* 0x0000000000007941 */ /* 0x000fea0003800200 */
.L_x_0:
[----:B------:R-:W0:Y:S01]  /*0150*/  SHFL.DOWN PT, R3, R6, 0x10, 0x1f ;  /* 0x0a001f0006037f89 */ /* 0x000e2200000e0000 */
[----:B------:R-:W-:Y:S01]  /*0160*/  ISETP.GT.U32.AND P1, PT, R10, 0x1f, PT ;  /* 0x0000001f0a00780c */ /* 0x000fe20003f24070 */
[----:B0-----:R-:W-:-:S05]  /*0170*/  IMAD.IADD R2, R3, 0x1, R6 ;  /* 0x0000000103027824 */ /* 0x001fca00078e0206 */
[----:B------:R-:W0:Y:S02]  /*0180*/  SHFL.DOWN PT, R3, R2, 0x8, 0x1f ;  /* 0x09001f0002037f89 */ /* 0x000e2400000e0000 */
[----:B0-----:R-:W-:-:S05]  /*0190*/  IMAD.IADD R4, R2, 0x1, R3 ;  /* 0x0000000102047824 */ /* 0x001fca00078e0203 */
[----:B------:R-:W0:Y:S02]  /*01a0*/  SHFL.DOWN PT, R3, R4, 0x4, 0x1f ;  /* 0x08801f0004037f89 */ /* 0x000e2400000e0000 */
[----:B0-----:R-:W-:Y:S01]  /*01b0*/  IMAD.IADD R5, R4, 0x1, R3 ;  /* 0x0000000104057824 */ /* 0x001fe200078e0203 */
[----:B------:R-:W-:-:S04]  /*01c0*/  LOP3.LUT R3, R10, 0x1f, RZ, 0xc0, !PT ;  /* 0x0000001f0a037812 */ /* 0x000fc800078ec0ff */
[----:B------:R-:W0:Y:S01]  /*01d0*/  SHFL.DOWN PT, R8, R5, 0x2, 0x1f ;  /* 0x08401f0005087f89 */ /* 0x000e2200000e0000 */
[----:B------:R-:W-:-:S13]  /*01e0*/  ISETP.NE.AND P0, PT, R3, RZ, PT ;  /* 0x000000ff0300720c */ /* 0x000fda0003f05270 */
[----:B------:R-:W1:Y:S01]  /*01f0*/  @!P0 S2R R9, SR_CgaCtaId ;  /* 0x0000000000098919 */ /* 0x000e620000008800 */
[----:B------:R-:W-:Y:S02]  /*0200*/  @!P0 MOV R6, 0x400 ;  /* 0x0000040000068802 */ /* 0x000fe40000000f00 */
[----:B------:R-:W-:-:S04]  /*0210*/  @!P0 SHF.R.U32.HI R2, RZ, 0x3, R10 ;  /* 0x00000003ff028819 */ /* 0x000fc8000001160a */
[----:B------:R-:W-:Y:S01]  /*0220*/  @!P0 LOP3.LUT R2, R2, 0x7c, RZ, 0xc0, !PT ;  /* 0x0000007c02028812 */ /* 0x000fe200078ec0ff */
[----:B0-----:R-:W-:-:S05]  /*0230*/  IMAD.IADD R8, R5, 0x1, R8 ;  /* 0x0000000105087824 */ /* 0x001fca00078e0208 */
[----:B------:R-:W0:Y:S01]  /*0240*/  SHFL.DOWN PT, R7, R8, 0x1, 0x1f ;  /* 0x08201f0008077f89 */ /* 0x000e2200000e0000 */
[----:B-1----:R-:W-:-:S05]  /*0250*/  @!P0 LEA R9, R9, R6, 0x18 ;  /* 0x0000000609098211 */ /* 0x002fca00078ec0ff */
[----:B------:R-:W-:Y:S02]  /*0260*/  @!P0 IMAD.IADD R2, R2, 0x1, R9 ;  /* 0x0000000102028824 */ /* 0x000fe400078e0209 */
[----:B0-----:R-:W-:-:S05]  /*0270*/  IMAD.IADD R7, R8, 0x1, R7 ;  /* 0x0000000108077824 */ /* 0x001fca00078e0207 */
[----:B------:R0:W-:Y:S01]  /*0280*/  @!P0 STS [R2], R7 ;  /* 0x0000000702008388 */ /* 0x0001e20000000800 */
[----:B------:R-:W-:Y:S06]  /*0290*/  BAR.SYNC.DEFER_BLOCKING 0x0 ;  /* 0x0000000000007b1d */ /* 0x000fec0000010000 */
[----:B------:R-:W-:Y:S05]  /*02a0*/  @P1 EXIT ;  /* 0x000000000000194d */ /* 0x000fea0003800000 */
[----:B------:R-:W1:Y:S02]  /*02b0*/  LDCU UR4, c[0x0][0x360] ;  /* 0x00006c00ff0477ac */ /* 0x000e640008000800 */
[----:B-1----:R-:W-:-:S06]  /*02c0*/  USHF.R.U32.HI UR8, URZ, 0x5, UR4 ;  /* 0x00000005ff087899 */ /* 0x002fcc0008011604 */
[----:B------:R-:W-:-:S13]  /*02d0*/  ISETP.GE.U32.AND P1, PT, R10, UR8, PT ;  /* 0x000000080a007c0c */ /* 0x000fda000bf26070 */
[----:B------:R-:W1:Y:S01]  /*02e0*/  @!P1 S2R R5, SR_CgaCtaId ;  /* 0x0000000000059919 */ /* 0x000e620000008800 */
[----:B0-----:R-:W-:-:S04]  /*02f0*/  @!P1 MOV R2, 0x400 ;  /* 0x0000040000029802 */ /* 0x001fc80000000f00 */
[----:B-1----:R-:W-:Y:S01]  /*0300*/  @!P1 LEA R4, R5, R2, 0x18 ;  /* 0x0000000205049211 */ /* 0x002fe200078ec0ff */
[----:B------:R-:W-:-:S04]  /*0310*/  IMAD.MOV.U32 R2, RZ, RZ, RZ ;  /* 0x000000ffff027224 */ /* 0x000fc800078e00ff */
[----:B------:R-:W-:-:S05]  /*0320*/  @!P1 IMAD R3, R3, 0x4, R4 ;  /* 0x0000000403039824 */ /* 0x000fca00078e0204 */
[----:B------:R0:W1:Y:S01]  /*0330*/  @!P1 LDS R2, [R3] ;  /* 0x0000000003029984 */ /* 0x0000620000000800 */
[----:B------:R-:W-:Y:S05]  /*0340*/  @P0 EXIT ;  /* 0x000000000000094d */ /* 0x000fea0003800000 */
[----:B------:R-:W-:-:S09]  /*0350*/  UISETP.GE.U32.AND UP0, UPT, UR4, 0x40, UPT ;  /* 0x000000400400788c */ /* 0x000fd2000bf06070 */
[----:B------:R-:W-:Y:S05]  /*0360*/  BRA.U !UP0, `(.L_x_3) ;  /* 0x00000005084c7547 */ /* 0x000fea000b800000 */
[----:B------:R-:W-:Y:S02]  /*0370*/  UIADD3 UR4, UPT, UPT, UR8, -0x2, URZ ;  /* 0xfffffffe08047890 */ /* 0x000fe4000fffe0ff */
[----:B------:R-:W-:Y:S02]  /*0380*/  UIADD3 UR5, UPT, UPT, UR8, -0x1, URZ ;  /* 0xffffffff08057890 */ /* 0x000fe4000fffe0ff */
[----:B------:R-:W-:Y:S02]  /*0390*/  UISETP.GE.U32.AND UP0, UPT, UR4, 0xf, UPT ;  /* 0x0000000f0400788c */ /* 0x000fe4000bf06070 */
[----:B------:R-:W-:Y:S01]  /*03a0*/  ULOP3.LUT UR9, UR5, 0xf, URZ, 0xc0, !UPT ;  /* 0x0000000f05097892 */ /* 0x000fe2000f8ec0ff */
[----:B------:R-:W-:-:S06]  /*03b0*/  UMOV UR4, 0x1 ;  /* 0x0000000100047882 */ /* 0x000fcc0000000000 */
[----:B------:R-:W-:Y:S05]  /*03c0*/  BRA.U !UP0, `(.L_x_4) ;  /* 0x0000000108687547 */ /* 0x000fea000b800000 */
[----:B------:R-:W2:Y:S01]  /*03d0*/  S2UR UR7, SR_CgaCtaId ;  /* 0x00000000000779c3 */ /* 0x000ea20000008800 */
[----:B------:R-:W-:Y:S01]  /*03e0*/  ULOP3.LUT UR4, UR5, 0xfffffff0, URZ, 0xc0, !UPT ;  /* 0xfffffff005047892 */ /* 0x000fe2000f8ec0ff */
[----:B------:R-:W-:Y:S02]  /*03f0*/  UMOV UR6, 0x400 ;  /* 0x0000040000067882 */ /* 0x000fe40000000000 */
[----:B--2---:R-:W-:Y:S02]  /*0400*/  ULEA UR6, UR7, UR6, 0x18 ;  /* 0x0000000607067291 */ /* 0x004fe4000f8ec0ff */
[----:B------:R-:W-:Y:S02]  /*0410*/  UIADD3 UR7, UPT, UPT, -UR4, URZ, URZ ;  /* 0x000000ff04077290 */ /* 0x000fe4000fffe1ff */
[----:B------:R-:W-:Y:S01]  /*0420*/  UIADD3 UR6, UPT, UPT, UR6, 0x20, URZ ;  /* 0x0000002006067890 */ /* 0x000fe2000fffe0ff */
[----:B------:R-:W-:-:S11]  /*0430*/  UMOV UR4, URZ ;  /* 0x000000ff00047c82 */ /* 0x000fd60008000000 */
.L_x_5:
[----:B------:R-:W1:Y:S01]  /*0440*/  LDS.128 R16, [UR6+-0x20] ;  /* 0xffffe006ff107984 */ /* 0x000e620008000c00 */
[----:B------:R-:W-:Y:S02]  /*0450*/  UIADD3 UR7, UPT, UPT, UR7, 0x10, URZ ;  /* 0x0000001007077890 */ /* 0x000fe4000fffe0ff */
[----:B------:R-:W-:Y:S01]  /*0460*/  UIADD3 UR4, UPT, UPT, UR4, 0x10, URZ ;  /* 0x0000001004047890 */ /* 0x000fe2000fffe0ff */
[----:B------:R-:W2:Y:S01]  /*0470*/  LDS.128 R12, [UR6+-0x10] ;  /* 0xfffff006ff0c7984 */ /* 0x000ea20008000c00 */
[----:B------:R-:W-:-:S03]  /*0480*/  UISETP.NE.AND UP0, UPT, UR7, URZ, UPT ;  /* 0x000000ff0700728c */ /* 0x000fc6000bf05270 */
[----:B------:R-:W3:Y:S04]  /*0490*/  LDS.128 R8, [UR6] ;  /* 0x00000006ff087984 */ /* 0x000ee80008000c00 */
[----:B------:R-:W4:Y:S04]  /*04a0*/  LDS.128 R4, [UR6+0x10] ;  /* 0x00001006ff047984 */ /* 0x000f280008000c00 */
[----:B0-----:R-:W0:Y:S01]  /*04b0*/  LDS R3, [UR6+0x20] ;  /* 0x00002006ff037984 */ /* 0x001e220008000800 */
[----:B------:R-:W-:Y:S01]  /*04c0*/  UIADD3 UR6, UPT, UPT, UR6, 0x40, URZ ;  /* 0x0000004006067890 */ /* 0x000fe2000fffe0ff */
[----:B-1----:R-:W-:-:S04]  /*04d0*/  IADD3 R17, PT, PT, R18, R17, R2 ;  /* 0x0000001112117210 */ /* 0x002fc80007ffe002 */
[----:B--2---:R-:W-:-:S04]  /*04e0*/  IADD3 R12, PT, PT, R12, R19, R17 ;  /* 0x000000130c0c7210 */ /* 0x004fc80007ffe011 */
[----:B------:R-:W-:-:S04]  /*04f0*/  IADD3 R12, PT, PT, R14, R13, R12 ;  /* 0x0000000d0e0c7210 */ /* 0x000fc80007ffe00c */
[----:B---3--:R-:W-:-:S04]  /*0500*/  IADD3 R8, PT, PT, R8, R15, R12 ;  /* 0x0000000f08087210 */ /* 0x008fc80007ffe00c */
[----:B------:R-:W-:-:S04]  /*0510*/  IADD3 R8, PT, PT, R10, R9, R8 ;  /* 0x000000090a087210 */ /* 0x000fc80007ffe008 */
[----:B----4-:R-:W-:-:S04]  /*0520*/  IADD3 R4, PT, PT, R4, R11, R8 ;  /* 0x0000000b04047210 */ /* 0x010fc80007ffe008 */
[----:B------:R-:W-:-:S04]  /*0530*/  IADD3 R4, PT, PT, R6, R5, R4 ;  /* 0x0000000506047210 */ /* 0x000fc80007ffe004 */
[----:B0-----:R-:W-:Y:S01]  /*0540*/  IADD3 R2, PT, PT, R3, R7, R4 ;  /* 0x0000000703027210 */ /* 0x001fe20007ffe004 */
[----:B------:R-:W-:Y:S06]  /*0550*/  BRA.U UP0, `(.L_x_5) ;  /* 0xfffffffd00b87547 */ /* 0x000fec000b83ffff */
[----:B------:R-:W-:-:S12]  /*0560*/  UIADD3 UR4, UPT, UPT, UR4, 0x1, URZ ;  /* 0x0000000104047890 */ /* 0x000fd8000fffe0ff */
.L_x_4:
[----:B------:R-:W-:-:S09]  /*0570*/  UISETP.NE.AND UP0, UPT, UR9, URZ, UPT ;  /* 0x000000ff0900728c */ /* 0x000fd2000bf05270 */
[----:B------:R-:W-:Y:S05]  /*0580*/  BRA.U !UP0, `(.L_x_3) ;  /* 0x0000000108c47547 */ /* 0x000fea000b800000 */
[----:B------:R-:W-:Y:S02]  /*0590*/  UISETP.GE.U32.AND UP0, UPT, UR9, 0x8, UPT ;  /* 0x000000080900788c */ /* 0x000fe4000bf06070 */
[----:B------:R-:W-:-:S04]  /*05a0*/  ULOP3.LUT UR10, UR5, 0x7, URZ, 0xc0, !UPT ;  /* 0x00000007050a7892 */ /* 0x000fc8000f8ec0ff */
[----:B------:R-:W-:-:S03]  /*05b0*/  UISETP.NE.AND UP1, UPT, UR10, URZ, UPT ;  /* 0x000000ff0a00728c */ /* 0x000fc6000bf25270 */
[----:B------:R-:W-:Y:S08]  /*05c0*/  BRA.U !UP0, `(.L_x_6) ;  /* 0x0000000108447547 */ /* 0x000ff0000b800000 */
[----:B------:R-:W2:Y:S01]  /*05d0*/  S2UR UR7, SR_CgaCtaId ;  /* 0x00000000000779c3 */ /* 0x000ea20000008800 */
[----:B------:R-:W-:Y:S02]  /*05e0*/  UMOV UR6, 0x400 ;  /* 0x0000040000067882 */ /* 0x000fe40000000000 */
[----:B--2---:R-:W-:-:S04]  /*05f0*/  ULEA UR6, UR7, UR6, 0x18 ;  /* 0x0000000607067291 */ /* 0x004fc8000f8ec0ff */
[----:B------:R-:W-:Y:S02]  /*0600*/  ULEA UR6, UR4, UR6, 0x2 ;  /* 0x0000000604067291 */ /* 0x000fe4000f8e10ff */
[----:B------:R-:W-:-:S07]  /*0610*/  UIADD3 UR4, UPT, UPT, UR4, 0x8, URZ ;  /* 0x0000000804047890 */ /* 0x000fce000fffe0ff */
[----:B0-----:R-:W-:Y:S04]  /*0620*/  LDS R3, [UR6] ;  /* 0x00000006ff037984 */ /* 0x001fe80008000800 */
[----:B------:R-:W1:Y:S04]  /*0630*/  LDS R4, [UR6+0x4] ;  /* 0x00000406ff047984 */ /* 0x000e680008000800 */
[----:B------:R-:W-:Y:S04]  /*0640*/  LDS R6, [UR6+0x8] ;  /* 0x00000806ff067984 */ /* 0x000fe80008000800 */
[----:B------:R-:W0:Y:S04]  /*0650*/  LDS R5, [UR6+0xc] ;  /* 0x00000c06ff057984 */ /* 0x000e280008000800 */
[----:B------:R-:W-:Y:S04]  /*0660*/  LDS R8, [UR6+0x10] ;  /* 0x00001006ff087984 */ /* 0x000fe80008000800 */
[----:B------:R-:W2:Y:S04]  /*0670*/  LDS R7, [UR6+0x14] ;  /* 0x00001406ff077984 */ /* 0x000ea80008000800 */
[----:B------:R-:W-:Y:S04]  /*0680*/  LDS R10, [UR6+0x18] ;  /* 0x00001806ff0a7984 */ /* 0x000fe80008000800 */
[----:B------:R-:W3:Y:S01]  /*0690*/  LDS R9, [UR6+0x1c] ;  /* 0x00001c06ff097984 */ /* 0x000ee20008000800 */
[----:B-1----:R-:W-:-:S04]  /*06a0*/  IADD3 R3, PT, PT, R4, R3, R2 ;  /* 0x0000000304037210 */ /* 0x002fc80007ffe002 */
[----:B0-----:R-:W-:-:S04]  /*06b0*/  IADD3 R3, PT, PT, R5, R6, R3 ;  /* 0x0000000605037210 */ /* 0x001fc80007ffe003 */
[----:B--2---:R-:W-:-:S04]  /*06c0*/  IADD3 R3, PT, PT, R7, R8, R3 ;  /* 0x0000000807037210 */ /* 0x004fc80007ffe003 */
[----:B---3--:R-:W-:-:S07]  /*06d0*/  IADD3 R2, PT, PT, R9, R10, R3 ;  /* 0x0000000a09027210 */ /* 0x008fce0007ffe003 */
.L_x_6:
        /* <DEDUP_REMOVED lines=13> */
[----:B------:R-:W0:Y:S01]  /*07b0*/  LDS R6, [UR6+0xc] ;  /* 0x00000c06ff067984 */ /* 0x000e220008000800 */
[----:B-1----:R-:W-:-:S04]  /*07c0*/  IADD3 R2, PT, PT, R4, R3, R2 ;  /* 0x0000000304027210 */ /* 0x002fc80007ffe002 */
[----:B0-----:R-:W-:-:S07]  /*07d0*/  IADD3 R2, PT, PT, R6, R5, R2 ;  /* 0x0000000506027210 */ /* 0x001fce0007ffe002 */
.L_x_7:
[----:B------:R-:W-:Y:S05]  /*07e0*/  BRA.U !UP1, `(.L_x_3) ;  /* 0x00000001092c7547 */ /* 0x000fea000b800000 */
[----:B------:R-:W2:Y:S01]  /*07f0*/  S2UR UR7, SR_CgaCtaId ;  /* 0x00000000000779c3 */ /* 0x000ea20000008800 */
[----:B------:R-:W-:Y:S01]  /*0800*/  UMOV UR6, 0x400 ;  /* 0x0000040000067882 */ /* 0x000fe20000000000 */
[----:B------:R-:W-:Y:S02]  /*0810*/  UIADD3 UR5, UPT, UPT, -UR5, URZ, URZ ;  /* 0x000000ff05057290 */ /* 0x000fe4000fffe1ff */
[----:B--2---:R-:W-:-:S04]  /*0820*/  ULEA UR6, UR7, UR6, 0x18 ;  /* 0x0000000607067291 */ /* 0x004fc8000f8ec0ff */
[----:B------:R-:W-:-:S12]  /*0830*/  ULEA UR4, UR4, UR6, 0x2 ;  /* 0x0000000604047291 */ /* 0x000fd8000f8e10ff */
.L_x_8:
[----:B0-----:R-:W1:Y:S01]  /*0840*/  LDS R3, [UR4] ;  /* 0x00000004ff037984 */ /* 0x001e620008000800 */
[----:B------:R-:W-:Y:S02]  /*0850*/  UIADD3 UR5, UPT, UPT, UR5, 0x1, URZ ;  /* 0x0000000105057890 */ /* 0x000fe4000fffe0ff */
[----:B------:R-:W-:Y:S02]  /*0860*/  UIADD3 UR4, UPT, UPT, UR4, 0x4, URZ ;  /* 0x0000000404047890 */ /* 0x000fe4000fffe0ff */
[----:B------:R-:W-:Y:S01]  /*0870*/  UISETP.NE.AND UP0, UPT, UR5, URZ, UPT ;  /* 0x000000ff0500728c */ /* 0x000fe2000bf05270 */
[----:B-1----:R-:W-:-:S08]  /*0880*/  IMAD.IADD R2, R3, 0x1, R2 ;  /* 0x0000000103027824 */ /* 0x002fd000078e0202 */
[----:B------:R-:W-:Y:S05]  /*0890*/  BRA.U UP0, `(.L_x_8) ;  /* 0xfffffffd00e87547 */ /* 0x000fea000b83ffff */
.L_x_3:
[----:B------:R-:W2:Y:S02]  /*08a0*/  LDC.64 R4, c[0x0][0x388] ;  /* 0x0000e200ff047b82 */ /* 0x000ea40000000a00 */
[----:B--2---:R-:W-:-:S05]  /*08b0*/  IMAD.WIDE.U32 R4, R0, 0x4, R4 ;  /* 0x0000000400047825 */ /* 0x004fca00078e0004 */
[----:B-1----:R-:W-:Y:S01]  /*08c0*/  STG.E desc[UR12][R4.64], R2 ;  /* 0x0000000204007986 */ /* 0x002fe2000c10190c */
[----:B------:R-:W-:Y:S05]  /*08d0*/  EXIT ;  /* 0x000000000000794d */ /* 0x000fea0003800000 */
.L_x_9:
[----:B------:R-:W-:-:S00]  /*08e0*/  BRA `(.L_x_9) ;  /* 0xfffffffc00fc7947 */ /* 0x000fc0000383ffff */
[----:B------:R-:W-:-:S00]  /*08f0*/  NOP ;  /* 0x0000000000007918 */ /* 0x000fc00000000000 */
        /* <DEDUP_REMOVED lines=8> */
.L_x_24:


//--------------------- .text._Z18calc_sum__parallelPiS_ii --------------------------
	.section	.text._Z18calc_sum__parallelPiS_ii,"ax",@progbits
	.align	128
        .global         _Z18calc_sum__parallelPiS_ii
        .type           _Z18calc_sum__parallelPiS_ii,@function
        .size           _Z18calc_sum__parallelPiS_ii,(.L_x_25 - _Z18calc_sum__parallelPiS_ii)
        .other          _Z18calc_sum__parallelPiS_ii,@"STO_CUDA_ENTRY STV_DEFAULT"
_Z18calc_sum__parallelPiS_ii:
.text._Z18calc_sum__parallelPiS_ii:
[----:B------:R-:W-:Y:S08]  /*0000*/  LDC R1, c[0x0][0x37c] ;  /* 0x0000df00ff017b82 */ /* 0x000ff00000000800 */
[----:B------:R-:W0:Y:S01]  /*0010*/  S2UR UR5, SR_CgaCtaId ;  /* 0x00000000000579c3 */ /* 0x000e220000008800 */
[----:B------:R-:W1:Y:S01]  /*0020*/  S2R R8, SR_TID.X ;  /* 0x0000000000087919 */ /* 0x000e620000002100 */
[----:B------:R-:W-:Y:S01]  /*0030*/  UMOV UR4, 0x400 ;  /* 0x0000040000047882 */ /* 0x000fe20000000000 */
[----:B------:R-:W2:Y:S01]  /*0040*/  LDCU.64 UR6, c[0x0][0x358] ;  /* 0x00006b00ff0677ac */ /* 0x000ea20008000a00 */
[----:B------:R-:W-:Y:S01]  /*0050*/  BSSY.RECONVERGENT B0, `(.L_x_10) ;  /* 0x0000016000007945 */ /* 0x000fe20003800200 */
[----:B------:R-:W3:Y:S01]  /*0060*/  S2R R9, SR_CTAID.X ;  /* 0x0000000000097919 */ /* 0x000ee20000002500 */
[----:B0-----:R-:W-:Y:S01]  /*0070*/  ULEA UR4, UR5, UR4, 0x18 ;  /* 0x0000000405047291 */ /* 0x001fe2000f8ec0ff */
[----:B------:R-:W0:Y:S05]  /*0080*/  LDCU UR5, c[0x0][0x390] ;  /* 0x00007200ff0577ac */ /* 0x000e2a0008000800 */
[----:B-1----:R-:W-:-:S05]  /*0090*/  LEA R0, R8, UR4, 0x2 ;  /* 0x0000000408007c11 */ /* 0x002fca000f8e10ff */
[----:B------:R1:W-:Y:S01]  /*00a0*/  STS [R0], RZ ;  /* 0x000000ff00007388 */ /* 0x0003e20000000800 */
[----:B0-----:R-:W-:-:S13]  /*00b0*/  ISETP.GE.AND P0, PT, R8, UR5, PT ;  /* 0x0000000508007c0c */ /* 0x001fda000bf06270 */
[----:B-123--:R-:W-:Y:S05]  /*00c0*/  @P0 BRA `(.L_x_11) ;  /* 0x0000000000380947 */ /* 0x00efea0003800000 */
[----:B------:R-:W0:Y:S01]  /*00d0*/  LDC R11, c[0x0][0x360] ;  /* 0x0000d800ff0b7b82 */ /* 0x000e220000000800 */
[----:B------:R-:W-:Y:S01]  /*00e0*/  BSSY.RECONVERGENT B1, `(.L_x_12) ;  /* 0x000000b000017945 */ /* 0x000fe20003800200 */
[----:B------:R-:W-:Y:S02]  /*00f0*/  IMAD.MOV.U32 R7, RZ, RZ, RZ ;  /* 0x000000ffff077224 */ /* 0x000fe400078e00ff */
[----:B------:R-:W-:-:S04]  /*0100*/  IMAD.MOV.U32 R6, RZ, RZ, R8 ;  /* 0x000000ffff067224 */ /* 0x000fc800078e0008 */
[----:B------:R-:W1:Y:S03]  /*0110*/  LDC.64 R4, c[0x0][0x380] ;  /* 0x0000e000ff047b82 */ /* 0x000e660000000a00 */
.L_x_13:
[----:B------:R-:W-:-:S04]  /*0120*/  IMAD R3, R9, UR5, R6 ;  /* 0x0000000509037c24 */ /* 0x000fc8000f8e0206 */
[----:B-1----:R-:W-:-:S06]  /*0130*/  IMAD.WIDE R2, R3, 0x4, R4 ;  /* 0x0000000403027825 */ /* 0x002fcc00078e0204 */
[----:B------:R-:W2:Y:S01]  /*0140*/  LDG.E R2, desc[UR6][R2.64] ;  /* 0x0000000602027981 */ /* 0x000ea2000c1e1900 */
[----:B0-----:R-:W-:-:S04]  /*0150*/  IADD3 R6, PT, PT, R11, R6, RZ ;  /* 0x000000060b067210 */ /* 0x001fc80007ffe0ff */
[----:B------:R-:W-:Y:S01]  /*0160*/  ISETP.GE.AND P0, PT, R6, UR5, PT ;  /* 0x0000000506007c0c */ /* 0x000fe2000bf06270 */
[----:B--2---:R-:W-:-:S12]  /*0170*/  IMAD.IADD R7, R2, 0x1, R7 ;  /* 0x0000000102077824 */ /* 0x004fd800078e0207 */
[----:B------:R-:W-:Y:S05]  /*0180*/  @!P0 BRA `(.L_x_13) ;  /* 0xfffffffc00e48947 */ /* 0x000fea000383ffff */
[----:B------:R-:W-:Y:S05]  /*0190*/  BSYNC.RECONVERGENT B1 ;  /* 0x0000000000017941 */ /* 0x000fea0003800200 */
.L_x_12:
[----:B------:R0:W-:Y:S02]  /*01a0*/  STS [R0], R7 ;  /* 0x0000000700007388 */ /* 0x0001e40000000800 */
.L_x_11:
[----:B------:R-:W-:Y:S05]  /*01b0*/  BSYNC.RECONVERGENT B0 ;  /* 0x0000000000007941 */ /* 0x000fea0003800200 */
.L_x_10:
[----:B------:R-:W1:Y:S01]  /*01c0*/  LDCU UR4, c[0x0][0x360] ;  /* 0x00006c00ff0477ac */ /* 0x000e620008000800 */
[----:B------:R-:W-:Y:S01]  /*01d0*/  BAR.SYNC.DEFER_BLOCKING 0x0 ;  /* 0x0000000000007b1d */ /* 0x000fe20000010000 */
[----:B------:R-:W-:Y:S01]  /*01e0*/  ISETP.NE.AND P0, PT, R8, RZ, PT ;  /* 0x000000ff0800720c */ /* 0x000fe20003f05270 */
[----:B-1----:R-:W-:-:S09]  /*01f0*/  UISETP.GE.U32.AND UP0, UPT, UR4, 0x2, UPT ;  /* 0x000000020400788c */ /* 0x002fd2000bf06070 */
[----:B------:R-:W-:Y:S05]  /*0200*/  BRA.U !UP0, `(.L_x_14) ;  /* 0x0000000108307547 */ /* 0x000fea000b800000 */
[----:B------:R-:W-:-:S07]  /*0210*/  IMAD.U32 R2, RZ, RZ, UR4 ;  /* 0x00000004ff027e24 */ /* 0x000fce000f8e00ff */
.L_x_15:
[----:B0-----:R-:W-:-:S04]  /*0220*/  SHF.R.U32.HI R7, RZ, 0x1, R2 ;  /* 0x00000001ff077819 */ /* 0x001fc80000011602 */
[----:B------:R-:W-:-:S13]  /*0230*/  ISETP.GE.U32.AND P1, PT, R8, R7, PT ;  /* 0x000000070800720c */ /* 0x000fda0003f26070 */
[----:B------:R-:W-:Y:S01]  /*0240*/  @!P1 LEA R3, R7, R0, 0x2 ;  /* 0x0000000007039211 */ /* 0x000fe200078e10ff */
[----:B------:R-:W-:Y:S05]  /*0250*/  @!P1 LDS R4, [R0] ;  /* 0x0000000000049984 */ /* 0x000fea0000000800 */
[----:B------:R-:W0:Y:S02]  /*0260*/  @!P1 LDS R3, [R3] ;  /* 0x0000000003039984 */ /* 0x000e240000000800 */
[----:B0-----:R-:W-:-:S05]  /*0270*/  @!P1 IMAD.IADD R5, R3, 0x1, R4 ;  /* 0x0000000103059824 */ /* 0x001fca00078e0204 */
[----:B------:R1:W-:Y:S01]  /*0280*/  @!P1 STS [R0], R5 ;  /* 0x0000000500009388 */ /* 0x0003e20000000800 */
[----:B------:R-:W-:Y:S01]  /*0290*/  BAR.SYNC.DEFER_BLOCKING 0x0 ;  /* 0x0000000000007b1d */ /* 0x000fe20000010000 */
[----:B------:R-:W-:Y:S02]  /*02a0*/  ISETP.GT.U32.AND P1, PT, R2, 0x3, PT ;  /* 0x000000030200780c */ /* 0x000fe40003f24070 */
[----:B------:R-:W-:-:S11]  /*02b0*/  MOV R2, R7 ;  /* 0x0000000700027202 */ /* 0x000fd60000000f00 */
[----:B-1----:R-:W-:Y:S05]  /*02c0*/  @P1 BRA `(.L_x_15) ;  /* 0xfffffffc00d41947 */ /* 0x002fea000383ffff */
.L_x_14:
[----:B------:R-:W-:Y:S05]  /*02d0*/  @P0 EXIT ;  /* 0x000000000000094d */ /* 0x000fea0003800000 */
[----:B------:R-:W1:Y:S01]  /*02e0*/  S2UR UR5, SR_CgaCtaId ;  /* 0x00000000000579c3 */ /* 0x000e620000008800 */
[----:B------:R-:W-:-:S07]  /*02f0*/  UMOV UR4, 0x400 ;  /* 0x0000040000047882 */ /* 0x000fce0000000000 */
[----:B------:R-:W2:Y:S01]  /*0300*/  LDC.64 R2, c[0x0][0x388] ;  /* 0x0000e200ff027b82 */ /* 0x000ea20000000a00 */
[----:B-1----:R-:W-:Y:S01]  /*0310*/  ULEA UR4, UR5, UR4, 0x18 ;  /* 0x0000000405047291 */ /* 0x002fe2000f8ec0ff */
[----:B--2---:R-:W-:-:S08]  /*0320*/  IMAD.WIDE.U32 R2, R9, 0x4, R2 ;  /* 0x0000000409027825 */ /* 0x004fd000078e0002 */
[----:B------:R-:W1:Y:S04]  /*0330*/  LDS R5, [UR4] ;  /* 0x00000004ff057984 */ /* 0x000e680008000800 */
[----:B-1----:R-:W-:Y:S01]  /*0340*/  STG.E desc[UR6][R2.64], R5 ;  /* 0x0000000502007986 */ /* 0x002fe2000c101906 */
[----:B------:R-:W-:Y:S05]  /*0350*/  EXIT ;  /* 0x000000000000794d */ /* 0x000fea0003800000 */
.L_x_16:
        /* <DEDUP_REMOVED lines=10> */
.L_x_25:


//--------------------- .text._Z12calc_accountPiS_S_ii --------------------------
	.section	.text._Z12calc_accountPiS_S_ii,"ax",@progbits
	.align	128
        .global         _Z12calc_accountPiS_S_ii
        .type           _Z12calc_accountPiS_S_ii,@function
        .size           _Z12calc_accountPiS_S_ii,(.L_x_26 - _Z12calc_accountPiS_S_ii)
        .other          _Z12calc_accountPiS_S_ii,@"STO_CUDA_ENTRY STV_DEFAULT"
_Z12calc_accountPiS_S_ii:
.text._Z12calc_accountPiS_S_ii:
[----:B------:R-:W-:Y:S01]  /*0000*/  LDC R1, c[0x0][0x37c] ;  /* 0x0000df00ff017b82 */ /* 0x000fe20000000800 */
[----:B------:R-:W0:Y:S01]  /*0010*/  S2R R0, SR_TID.Y ;  /* 0x0000000000007919 */ /* 0x000e220000002200 */
[----:B------:R-:W1:Y:S01]  /*0020*/  LDCU.64 UR8, c[0x0][0x398] ;  /* 0x00007300ff0877ac */ /* 0x000e620008000a00 */
[----:B------:R-:W0:Y:S01]  /*0030*/  S2R R5, SR_CTAID.Y ;  /* 0x0000000000057919 */ /* 0x000e220000002600 */
[----:B------:R-:W2:Y:S01]  /*0040*/  LDCU.64 UR4, c[0x0][0x358] ;  /* 0x00006b00ff0477ac */ /* 0x000ea20008000a00 */
[----:B------:R-:W3:Y:S01]  /*0050*/  S2R R3, SR_TID.X ;  /* 0x0000000000037919 */ /* 0x000ee20000002100 */
[----:B------:R-:W3:Y:S01]  /*0060*/  S2R R2, SR_CTAID.X ;  /* 0x0000000000027919 */ /* 0x000ee20000002500 */
[----:B0-----:R-:W-:-:S05]  /*0070*/  IMAD R7, R5, 0x20, R0 ;  /* 0x0000002005077824 */ /* 0x001fca00078e0200 */
[----:B-1----:R-:W-:Y:S01]  /*0080*/  ISETP.GE.AND P0, PT, R7, UR9, PT ;  /* 0x0000000907007c0c */ /* 0x002fe2000bf06270 */
[----:B---3--:R-:W-:-:S05]  /*0090*/  IMAD R2, R2, 0x20, R3 ;  /* 0x0000002002027824 */ /* 0x008fca00078e0203 */
[----:B------:R-:W-:-:S13]  /*00a0*/  ISETP.GE.OR P0, PT, R2, UR8, P0 ;  /* 0x0000000802007c0c */ /* 0x000fda0008706670 */
[----:B------:R-:W0:Y:S01]  /*00b0*/  @!P0 LDC.64 R10, c[0x0][0x380] ;  /* 0x0000e000ff0a8b82 */ /* 0x000e220000000a00 */
[----:B------:R-:W-:-:S04]  /*00c0*/  @!P0 IMAD R9, R7, UR8, R2 ;  /* 0x0000000807098c24 */ /* 0x000fc8000f8e0202 */
[----:B0-----:R-:W-:-:S06]  /*00d0*/  @!P0 IMAD.WIDE R10, R9, 0x4, R10 ;  /* 0x00000004090a8825 */ /* 0x001fcc00078e020a */
[----:B--2---:R0:W2:Y:S01]  /*00e0*/  @!P0 LDG.E R11, desc[UR4][R10.64] ;  /* 0x000000040a0b8981 */ /* 0x0040a2000c1e1900 */
[----:B------:R-:W-:Y:S01]  /*00f0*/  MOV R9, 0x400 ;  /* 0x0000040000097802 */ /* 0x000fe20000000f00 */
[----:B------:R-:W-:Y:S01]  /*0100*/  IMAD.MOV.U32 R8, RZ, RZ, RZ ;  /* 0x000000ffff087224 */ /* 0x000fe200078e00ff */
[----:B------:R-:W-:Y:S01]  /*0110*/  ISETP.NE.AND P1, PT, R0, RZ, PT ;  /* 0x000000ff0000720c */ /* 0x000fe20003f25270 */
[----:B------:R-:W1:Y:S02]  /*0120*/  S2R R6, SR_CgaCtaId ;  /* 0x0000000000067919 */ /* 0x000e640000008800 */
[----:B------:R-:W-:-:S05]  /*0130*/  VIADD R13, R9, 0x8 ;  /* 0x00000008090d7836 */ /* 0x000fca0000000000 */
[C---:B-1----:R-:W-:Y:S02]  /*0140*/  LEA R13, R6.reuse, R13, 0x18 ;  /* 0x0000000d060d7211 */ /* 0x042fe400078ec0ff */
[----:B0-----:R-:W-:-:S03]  /*0150*/  LEA R10, R6, R9, 0x18 ;  /* 0x00000009060a7211 */ /* 0x001fc600078ec0ff */
[----:B------:R-:W-:Y:S01]  /*0160*/  IMAD R4, R0, 0x80, R13 ;  /* 0x0000008000047824 */ /* 0x000fe200078e020d */
[----:B------:R-:W-:-:S03]  /*0170*/  LEA R13, R3, R13, 0x2 ;  /* 0x0000000d030d7211 */ /* 0x000fc600078e10ff */
[----:B------:R-:W-:Y:S02]  /*0180*/  IMAD R4, R3, 0x4, R4 ;  /* 0x0000000403047824 */ /* 0x000fe400078e0204 */
[----:B------:R-:W-:-:S03]  /*0190*/  IMAD R13, R0, 0x80, R13 ;  /* 0x00000080000d7824 */ /* 0x000fc600078e020d */
[----:B--2---:R-:W-:Y:S04]  /*01a0*/  @!P0 STS [R4], R11 ;  /* 0x0000000b04008388 */ /* 0x004fe80000000800 */
[----:B------:R-:W-:Y:S01]  /*01b0*/  @P0 STS [R4], RZ ;  /* 0x000000ff04000388 */ /* 0x000fe20000000800 */
[----:B------:R-:W-:Y:S01]  /*01c0*/  BAR.SYNC.DEFER_BLOCKING 0x0 ;  /* 0x0000000000007b1d */ /* 0x000fe20000010000 */
[----:B------:R-:W-:-:S05]  /*01d0*/  ISETP.GE.U32.AND P0, PT, R0, 0x2, PT ;  /* 0x000000020000780c */ /* 0x000fca0003f06070 */
[----:B------:R-:W-:Y:S02]  /*01e0*/  @P1 LDS R8, [R13+-0x80] ;  /* 0xffff80000d081984 */ /* 0x000fe40000000800 */
[----:B------:R-:W-:Y:S01]  /*01f0*/  BAR.SYNC.DEFER_BLOCKING 0x0 ;  /* 0x0000000000007b1d */ /* 0x000fe20000010000 */
[----:B------:R-:W-:-:S05]  /*0200*/  ISETP.NE.AND P1, PT, R5, RZ, PT ;  /* 0x000000ff0500720c */ /* 0x000fca0003f25270 */
[----:B------:R-:W0:Y:S02]  /*0210*/  LDS R15, [R4] ;  /* 0x00000000040f7984 */ /* 0x000e240000000800 */
[----:B0-----:R-:W-:Y:S01]  /*0220*/  IADD3 R15, PT, PT, R15, R8, RZ ;  /* 0x000000080f0f7210 */ /* 0x001fe20007ffe0ff */
[----:B------:R-:W-:-:S04]  /*0230*/  IMAD.MOV.U32 R8, RZ, RZ, RZ ;  /* 0x000000ffff087224 */ /* 0x000fc800078e00ff */
[----:B------:R-:W-:Y:S01]  /*0240*/  STS [R4], R15 ;  /* 0x0000000f04007388 */ /* 0x000fe20000000800 */
[----:B------:R-:W-:Y:S06]  /*0250*/  BAR.SYNC.DEFER_BLOCKING 0x0 ;  /* 0x0000000000007b1d */ /* 0x000fec0000010000 */
[----:B------:R-:W-:Y:S02]  /*0260*/  @P0 LDS R8, [R13+-0x100] ;  /* 0xffff00000d080984 */ /* 0x000fe40000000800 */
[----:B------:R-:W-:Y:S01]  /*0270*/  BAR.SYNC.DEFER_BLOCKING 0x0 ;  /* 0x0000000000007b1d */ /* 0x000fe20000010000 */
[----:B------:R-:W-:-:S05]  /*0280*/  ISETP.GE.U32.AND P0, PT, R0, 0x4, PT ;  /* 0x000000040000780c */ /* 0x000fca0003f06070 */
[----:B------:R-:W0:Y:S02]  /*0290*/  LDS R11, [R4] ;  /* 0x00000000040b7984 */ /* 0x000e240000000800 */
[----:B0-----:R-:W-:Y:S02]  /*02a0*/  IMAD.IADD R11, R11, 0x1, R8 ;  /* 0x000000010b0b7824 */ /* 0x001fe400078e0208 */
[----:B------:R-:W-:-:S03]  /*02b0*/  IMAD.MOV.U32 R8, RZ, RZ, RZ ;  /* 0x000000ffff087224 */ /* 0x000fc600078e00ff */
[----:B------:R-:W-:Y:S01]  /*02c0*/  STS [R4], R11 ;  /* 0x0000000b04007388 */ /* 0x000fe20000000800 */
[----:B------:R-:W-:Y:S06]  /*02d0*/  BAR.SYNC.DEFER_BLOCKING 0x0 ;  /* 0x0000000000007b1d */ /* 0x000fec0000010000 */
[----:B------:R-:W-:Y:S02]  /*02e0*/  @P0 LDS R8, [R13+-0x200] ;  /* 0xfffe00000d080984 */ /* 0x000fe40000000800 */
[----:B------:R-:W-:Y:S01]  /*02f0*/  BAR.SYNC.DEFER_BLOCKING 0x0 ;  /* 0x0000000000007b1d */ /* 0x000fe20000010000 */
[----:B------:R-:W-:-:S05]  /*0300*/  ISETP.GE.U32.AND P0, PT, R0, 0x8, PT ;  /* 0x000000080000780c */ /* 0x000fca0003f06070 */
        /* <DEDUP_REMOVED lines=14> */
[----:B------:R-:W-:Y:S06]  /*03f0*/  BAR.SYNC.DEFER_BLOCKING 0x0 ;  /* 0x0000000000007b1d */ /* 0x000fec0000010000 */
[----:B------:R-:W0:Y:S02]  /*0400*/  LDS R15, [R4] ;  /* 0x00000000040f7984 */ /* 0x000e240000000800 */
[----:B0-----:R-:W-:-:S05]  /*0410*/  IADD3 R15, PT, PT, R15, R8, RZ ;  /* 0x000000080f0f7210 */ /* 0x001fca0007ffe0ff */
[----:B------:R0:W-:Y:S01]  /*0420*/  STS [R4], R15 ;  /* 0x0000000f04007388 */ /* 0x0001e20000000800 */
[----:B------:R-:W-:Y:S06]  /*0430*/  BAR.SYNC.DEFER_BLOCKING 0x0 ;  /* 0x0000000000007b1d */ /* 0x000fec0000010000 */
[----:B------:R-:W-:Y:S05]  /*0440*/  @P1 BRA `(.L_x_17) ;  /* 0x00000000000c1947 */ /* 0x000fea0003800000 */
[----:B------:R-:W-:-:S05]  /*0450*/  VIADD R9, R9, 0x4 ;  /* 0x0000000409097836 */ /* 0x000fca0000000000 */
[----:B------:R-:W-:-:S05]  /*0460*/  LEA R9, R6, R9, 0x18 ;  /* 0x0000000906097211 */ /* 0x000fca00078ec0ff */
[----:B------:R1:W-:Y:S02]  /*0470*/  ATOMS.POPC.INC.32 RZ, [R9+URZ] ;  /* 0x0000000009ff7f8c */ /* 0x0003e4000d8000ff */
.L_x_17:
[----:B------:R-:W-:Y:S01]  /*0480*/  BAR.SYNC.DEFER_BLOCKING 0x0 ;  /* 0x0000000000007b1d */ /* 0x000fe20000010000 */
[----:B------:R-:W-:Y:S01]  /*0490*/  IMAD R7, R7, UR8, R2 ;  /* 0x0000000807077c24 */ /* 0x000fe2000f8e0202 */
[----:B------:R-:W-:-:S06]  /*04a0*/  ISETP.NE.AND P2, PT, R5, RZ, PT ;  /* 0x000000ff0500720c */ /* 0x000fcc0003f45270 */
[----:B-1----:R-:W1:Y:S01]  /*04b0*/  LDC.64 R8, c[0x0][0x388] ;  /* 0x0000e200ff087b82 */ /* 0x002e620000000a00 */
[----:B------:R-:W2:Y:S02]  /*04c0*/  LDS R6, [R10+0x4] ;  /* 0x000004000a067984 */ /* 0x000ea40000000800 */
[----:B--2---:R-:W-:Y:S01]  /*04d0*/  ISETP.NE.AND P0, PT, R6, 0x400, PT ;  /* 0x000004000600780c */ /* 0x004fe20003f05270 */
[----:B-1----:R-:W-:-:S03]  /*04e0*/  IMAD.WIDE R6, R7, 0x4, R8 ;  /* 0x0000000407067825 */ /* 0x002fc600078e0208 */
[----:B------:R-:W-:-:S13]  /*04f0*/  ISETP.NE.OR P0, PT, R5, RZ, P0 ;  /* 0x000000ff0500720c */ /* 0x000fda0000705670 */
[----:B------:R-:W-:Y:S05]  /*0500*/  @P0 BRA `(.L_x_18) ;  /* 0x0000000000340947 */ /* 0x000fea0003800000 */
[----:B------:R-:W1:Y:S01]  /*0510*/  LDS R11, [R4] ;  /* 0x00000000040b7984 */ /* 0x000e620000000800 */
[----:B------:R-:W-:Y:S01]  /*0520*/  LOP3.LUT P0, RZ, R3, R0, RZ, 0xfc, !PT ;  /* 0x0000000003ff7212 */ /* 0x000fe2000780fcff */
[----:B------:R-:W-:Y:S02]  /*0530*/  BSSY.RECONVERGENT B0, `(.L_x_18) ;  /* 0x000000a000007945 */ /* 0x000fe40003800200 */
[----:B-1----:R1:W-:Y:S10]  /*0540*/  STG.E desc[UR4][R6.64], R11 ;  /* 0x0000000b06007986 */ /* 0x0023f4000c101904 */
[----:B------:R-:W-:Y:S05]  /*0550*/  @P0 BRA `(.L_x_19) ;  /* 0x00000000001c0947 */ /* 0x000fea0003800000 */
[----:B------:R-:W2:Y:S01]  /*0560*/  S2R R14, SR_LANEID ;  /* 0x00000000000e7919 */ /* 0x000ea20000000000 */
[----:B------:R-:W3:Y:S01]  /*0570*/  LDC.64 R12, c[0x4][RZ] ;  /* 0x01000000ff0c7b82 */ /* 0x000ee20000000a00 */
[----:B------:R-:W-:Y:S02]  /*0580*/  VOTEU.ANY UR6, UPT, PT ;  /* 0x0000000000067886 */ /* 0x000fe400038e0100 */
[----:B------:R-:W-:Y:S02]  /*0590*/  UFLO.U32 UR7, UR6 ;  /* 0x00000006000772bd */ /* 0x000fe400080e0000 */
[----:B-1----:R-:W3:Y:S04]  /*05a0*/  POPC R11, UR6 ;  /* 0x00000006000b7d09 */ /* 0x002ee80008000000 */
[----:B--2---:R-:W-:-:S13]  /*05b0*/  ISETP.EQ.U32.AND P0, PT, R14, UR7, PT ;  /* 0x000000070e007c0c */ /* 0x004fda000bf02070 */
[----:B---3--:R2:W5:Y:S02]  /*05c0*/  @P0 ATOMG.E.ADD.STRONG.GPU PT, RZ, desc[UR4][R12.64], R11 ;  /* 0x8000000b0cff09a8 */ /* 0x00856400081ef104 */
.L_x_19:
[----:B------:R-:W-:Y:S05]  /*05d0*/  BSYNC.RECONVERGENT B0 ;  /* 0x0000000000007941 */ /* 0x000fea0003800200 */
.L_x_18:
[----:B------:R-:W-:Y:S06]  /*05e0*/  BAR.SYNC.DEFER_BLOCKING 0x0 ;  /* 0x0000000000007b1d */ /* 0x000fec0000010000 */
[----:B------:R-:W-:Y:S05]  /*05f0*/  @P1 BRA `(.L_x_20) ;  /* 0x0000000000181947 */ /* 0x000fea0003800000 */
[----:B--2---:R-:W2:Y:S02]  /*0600*/  LDC.64 R12, c[0x4][RZ] ;  /* 0x01000000ff0c7b82 */ /* 0x004ea40000000a00 */
[----:B--2---:R-:W2:Y:S01]  /*0610*/  LDG.E R12, desc[UR4][R12.64] ;  /* 0x000000040c0c7981 */ /* 0x004ea2000c1e1900 */
[----:B------:R-:W2:Y:S01]  /*0620*/  LDCU UR6, c[0x0][0x370] ;  /* 0x00006e00ff0677ac */ /* 0x000ea20008000800 */
[----:B-1----:R-:W-:Y:S01]  /*0630*/  IMAD.MOV.U32 R11, RZ, RZ, 0x1 ;  /* 0x00000001ff0b7424 */ /* 0x002fe200078e00ff */
[----:B--2---:R-:W-:-:S13]  /*0640*/  ISETP.NE.AND P0, PT, R12, UR6, PT ;  /* 0x000000060c007c0c */ /* 0x004fda000bf05270 */
[----:B------:R3:W-:Y:S02]  /*0650*/  @!P0 STS.U8 [R10], R11 ;  /* 0x0000000b0a008388 */ /* 0x0007e40000000000 */
.L_x_20:
[----:B------:R-:W-:Y:S06]  /*0660*/  BAR.SYNC.DEFER_BLOCKING 0x0 ;  /* 0x0000000000007b1d */ /* 0x000fec0000010000 */
[----:B------:R-:W-:Y:S05]  /*0670*/  @!P2 EXIT ;  /* 0x000000000000a94d */ /* 0x000fea0003800000 */
[----:B-123--:R-:W-:Y:S01]  /*0680*/  LEA R11, R5, 0xffffffff, 0x5 ;  /* 0xffffffff050b7811 */ /* 0x00efe200078e28ff */
[----:B------:R-:W1:Y:S04]  /*0690*/  LDC.64 R12, c[0x4][RZ] ;  /* 0x01000000ff0c7b82 */ /* 0x000e680000000a00 */
[----:B------:R-:W-:-:S04]  /*06a0*/  IMAD R11, R11, UR8, R2 ;  /* 0x000000080b0b7c24 */ /* 0x000fc8000f8e0202 */
[----:B------:R-:W-:Y:S02]  /*06b0*/  IMAD.WIDE R8, R11, 0x4, R8 ;  /* 0x000000040b087825 */ /* 0x000fe400078e0208 */
[----:B------:R-:W2:Y:S04]  /*06c0*/  LDS R11, [R4] ;  /* 0x00000000040b7984 */ /* 0x000ea80000000800 */
[----:B------:R-:W2:Y:S02]  /*06d0*/  LDG.E R8, desc[UR4][R8.64] ;  /* 0x0000000408087981 */ /* 0x000ea4000c1e1900 */
[----:B--2---:R-:W-:Y:S02]  /*06e0*/  IMAD.IADD R11, R8, 0x1, R11 ;  /* 0x00000001080b7824 */ /* 0x004fe400078e020b */
[----:B-1----:R-:W-:-:S03]  /*06f0*/  IMAD.WIDE.U32 R8, R5, 0x4, R12 ;  /* 0x0000000405087825 */ /* 0x002fc600078e000c */
[----:B------:R-:W-:Y:S04]  /*0700*/  STS [R4], R11 ;  /* 0x0000000b04007388 */ /* 0x000fe80000000800 */
[----:B------:R-:W0:Y:S02]  /*0710*/  LDS R2, [R10+0x4] ;  /* 0x000004000a027984 */ /* 0x000e240000000800 */
[----:B0-----:R-:W-:-:S05]  /*0720*/  IADD3 R15, PT, PT, R2, 0x1, RZ ;  /* 0x00000001020f7810 */ /* 0x001fca0007ffe0ff */
[----:B------:R-:W-:Y:S01]  /*0730*/  STS [R10+0x4], R15 ;  /* 0x0000040f0a007388 */ /* 0x000fe20000000800 */
[----:B------:R-:W-:Y:S06]  /*0740*/  BAR.SYNC.DEFER_BLOCKING 0x0 ;  /* 0x0000000000007b1d */ /* 0x000fec0000010000 */
[----:B------:R-:W0:Y:S02]  /*0750*/  LDS R2, [R10+0x4] ;  /* 0x000004000a027984 */ /* 0x000e240000000800 */
[----:B0-----:R-:W-:Y:S01]  /*0760*/  ISETP.NE.AND P0, PT, R2, 0x400, PT ;  /* 0x000004000200780c */ /* 0x001fe20003f05270 */
[----:B------:R-:W-:-:S12]  /*0770*/  IMAD.IADD R2, R5, 0x1, R10 ;  /* 0x0000000105027824 */ /* 0x000fd800078e020a */
[----:B------:R-:W-:Y:S05]  /*0780*/  @P0 BRA `(.L_x_21) ;  /* 0x0000000000400947 */ /* 0x000fea0003800000 */
[----:B------:R-:W0:Y:S01]  /*0790*/  LDS R5, [R4] ;  /* 0x0000000004057984 */ /* 0x000e220000000800 */
[----:B------:R-:W-:-:S03]  /*07a0*/  LOP3.LUT P0, RZ, R3, R0, RZ, 0xfc, !PT ;  /* 0x0000000003ff7212 */ /* 0x000fc6000780fcff */
[----:B0-----:R0:W-:Y:S01]  /*07b0*/  STG.E desc[UR4][R6.64], R5 ;  /* 0x0000000506007986 */ /* 0x0011e2000c101904 */
[----:B------:R-:W-:Y:S06]  /*07c0*/  MEMBAR.SC.GPU ;  /* 0x0000000000007992 */ /* 0x000fec0000002000 */
[----:B------:R-:W-:-:S00]  /*07d0*/  ERRBAR ;  /* 0x00000000000079ab */ /* 0x000fc00000000000 */
[----:B------:R-:W-:Y:S06]  /*07e0*/  CGAERRBAR ;  /* 0x00000000000075ab */ /* 0x000fec0000000000 */
[----:B------:R-:W-:Y:S01]  /*07f0*/  CCTL.IVALL ;  /* 0x00000000ff00798f */ /* 0x000fe20002000000 */
[----:B------:R-:W-:Y:S04]  /*0800*/  BSSY.RECONVERGENT B0, `(.L_x_21) ;  /* 0x0000008000007945 */ /* 0x000fe80003800200 */
[----:B------:R-:W-:Y:S05]  /*0810*/  @P0 BRA `(.L_x_22) ;  /* 0x0000000000180947 */ /* 0x000fea0003800000 */
[----:B------:R-:W1:Y:S01]  /*0820*/  S2R R0, SR_LANEID ;  /* 0x0000000000007919 */ /* 0x000e620000000000 */
[----:B------:R-:W-:Y:S02]  /*0830*/  VOTEU.ANY UR6, UPT, PT ;  /* 0x0000000000067886 */ /* 0x000fe400038e0100 */
[----:B------:R-:W-:Y:S02]  /*0840*/  UFLO.U32 UR7, UR6 ;  /* 0x00000006000772bd */ /* 0x000fe400080e0000 */
[----:B------:R-:W2:Y:S04]  /*0850*/  POPC R3, UR6 ;  /* 0x0000000600037d09 */ /* 0x000ea80008000000 */
[----:B-1----:R-:W-:-:S13]  /*0860*/  ISETP.EQ.U32.AND P0, PT, R0, UR7, PT ;  /* 0x0000000700007c0c */ /* 0x002fda000bf02070 */
[----:B--2---:R1:W5:Y:S02]  /*0870*/  @P0 ATOMG.E.ADD.STRONG.GPU PT, RZ, desc[UR4][R8.64], R3 ;  /* 0x8000000308ff09a8 */ /* 0x00436400081ef104 */
.L_x_22:
[----:B------:R-:W-:Y:S05]  /*0880*/  BSYNC.RECONVERGENT B0 ;  /* 0x0000000000007941 */ /* 0x000fea0003800200 */
.L_x_21:
[----:B------:R-:W-:Y:S06]  /*0890*/  BAR.SYNC.DEFER_BLOCKING 0x0 ;  /* 0x0000000000007b1d */ /* 0x000fec0000010000 */
[----:B-1----:R-:W2:Y:S01]  /*08a0*/  LDG.E R8, desc[UR4][R8.64] ;  /* 0x0000000408087981 */ /* 0x002ea2000c1e1900 */
[----:B------:R-:W2:Y:S02]  /*08b0*/  LDCU UR6, c[0x0][0x370] ;  /* 0x00006e00ff0677ac */ /* 0x000ea40008000800 */
[----:B--2---:R-:W-:-:S13]  /*08c0*/  ISETP.NE.AND P0, PT, R8, UR6, PT ;  /* 0x0000000608007c0c */ /* 0x004fda000bf05270 */
[----:B------:R-:W-:Y:S05]  /*08d0*/  @P0 EXIT ;  /* 0x000000000000094d */ /* 0x000fea0003800000 */
[----:B------:R-:W-:-:S05]  /*08e0*/  IMAD.MOV.U32 R0, RZ, RZ, 0x1 ;  /* 0x00000001ff007424 */ /* 0x000fca00078e00ff */
[----:B------:R-:W-:Y:S01]  /*08f0*/  STS.U8 [R2], R0 ;  /* 0x0000000002007388 */ /* 0x000fe20000000000 */
[----:B------:R-:W-:Y:S05]  /*0900*/  EXIT ;  /* 0x000000000000794d */ /* 0x000fea0003800000 */
.L_x_23:
        /* <DEDUP_REMOVED lines=15> */
.L_x_26:


//--------------------- .nv.shared._Z23calc_sum__parallel_warpPiS_ii --------------------------
	.section	.nv.shared._Z23calc_sum__parallel_warpPiS_ii,"aw",@nobits
	.sectionflags	@""
	.align	4
.nv.shared._Z23calc_sum__parallel_warpPiS_ii:
	.zero		1152


//--------------------- .nv.shared.reserved.0     --------------------------
	.section	.nv.shared.reserved.0,"aw",@nobits
	.weak		__nv_reservedSMEM_offset_0_alias
	.size		__nv_reservedSMEM_offset_0_alias, 0, 64
	.other		__nv_reservedSMEM_offset_0_alias,@"STO_CUDA_RESERVED_SHARED STV_DEFAULT"
__nv_reservedSMEM_offset_0_alias:
	.zero		0
	.zero		64


//--------------------- .nv.global                --------------------------
	.section	.nv.global,"aw",@nobits
	.align	4
.nv.global:
	.type		row_blocks_done,@object
	.size		row_blocks_done,(.L_0 - row_blocks_done)
row_blocks_done:
	.zero		16
.L_0:


//--------------------- .nv.shared._Z18calc_sum__parallelPiS_ii --------------------------
	.section	.nv.shared._Z18calc_sum__parallelPiS_ii,"aw",@nobits
	.sectionflags	@""
	.align	4
.nv.shared._Z18calc_sum__parallelPiS_ii:
	.zero		1536


//--------------------- .nv.shared._Z12calc_accountPiS_S_ii --------------------------
	.section	.nv.shared._Z12calc_accountPiS_S_ii,"aw",@nobits
	.sectionflags	@""
	.align	4
.nv.shared._Z12calc_accountPiS_S_ii:
	.zero		5128


//--------------------- .nv.constant0._Z23calc_sum__parallel_warpPiS_ii --------------------------
	.section	.nv.constant0._Z23calc_sum__parallel_warpPiS_ii,"a",@progbits
	.sectionflags	@""
	.align	4
.nv.constant0._Z23calc_sum__parallel_warpPiS_ii:
	.zero		920


//--------------------- .nv.constant0._Z18calc_sum__parallelPiS_ii --------------------------
	.section	.nv.constant0._Z18calc_sum__parallelPiS_ii,"a",@progbits
	.sectionflags	@""
	.align	4
.nv.constant0._Z18calc_sum__parallelPiS_ii:
	.zero		920


//--------------------- .nv.constant0._Z12calc_accountPiS_S_ii --------------------------
	.section	.nv.constant0._Z12calc_accountPiS_S_ii,"a",@progbits
	.sectionflags	@""
	.align	4
.nv.constant0._Z12calc_accountPiS_S_ii:
	.zero		928


//--------------------- SYMBOLS --------------------------

	.type		.nv.reservedSmem.offset0,@object
	.size		.nv.reservedSmem.offset0,0x4
	.type		.nv.reservedSmem.cap,@object
	.size		.nv.reservedSmem.cap,0x4
